	.target	sm_90a

	.elftype	@"ET_EXEC"


//--------------------- .note.nv.tkinfo           --------------------------
	.section	.note.nv.tkinfo,"",@"SHT_NOTE"
	.sectionflags	@"SHF_NOTE_NV_TKINFO"
	.tkinfo
        /*0018*/ 	.word	0x00000002
        /*0030*/ 	.string	""
        /*0030*/ 	.string	"ptxas"
        /*0030*/ 	.string	"Cuda compilation tools, release 13.0, V13.0.88"
        /*0030*/ 	.string	"Build cuda_13.0.r13.0/compiler.36424714_0"
        /*0030*/ 	.string	"-arch sm_90a -m 64 "



//--------------------- .note.nv.cuinfo           --------------------------
	.section	.note.nv.cuinfo,"",@"SHT_NOTE"
	.sectionflags	@"SHF_NOTE_NV_CUINFO"
        /*0018*/ 	.short	0x0002
        /*001a*/ 	.short	0x005a
        /*001c*/ 	.short	0x0082
	.zero		2


//--------------------- .nv.info                  --------------------------
	.section	.nv.info,"",@"SHT_CUDA_INFO"
	.align	4


	//----- nvinfo : EIATTR_REGCOUNT
	.align		4
        /*0000*/ 	.byte	0x04, 0x2f
        /*0002*/ 	.short	(.L_15 - .L_14)
	.align		4
.L_14:
        /*0004*/ 	.word	index@(_ZN7cutlass13device_kernelINS_4gemm6kernel13GemmUniversalIN4cute5tupleIJiiiiEEENS1_10collective13CollectiveMmaINS1_34MainloopSm90TmaGmmaWarpSpecializedILi5ENS5_IJNS4_1CILi1EEENSA_ILi2EEESB_EEENS1_35KernelTmaWarpSpecializedCooperativeEEENS5_IJNSA_ILi256EEENSA_ILi128EEESH_EEENS_10tfloat32_tENS5_IJlSB_lEEESJ_SK_NS4_8TiledMMAINS4_8MMA_AtomIJNS4_4SM904GMMA30MMA_64x128x8_F32TF32TF32_SS_TNILNSO_7ScaleInE1ELSQ_1EEEEEENS4_6LayoutINS5_IJSC_SB_SB_EEENS5_IJSB_NSA_ILi0EEESV_EEEEENS5_IJNS4_10UnderscoreESY_SY_EEEEENS4_23SM90_TMA_LOAD_MULTICASTENS4_14ComposedLayoutINS4_7SwizzleILi3ELi4ELi3EEENS4_18smem_ptr_flag_bitsILi32EEENST_INS5_IJNSA_ILi8EEENSA_ILi32EEEEEENS5_IJS18_SB_EEEEEEEvNS4_8identityENS4_13SM90_TMA_LOADES1C_vS1D_EENS_8epilogue10collective6detail29Sm90TmaWarpSpecializedAdapterINS1H_15DefaultEpilogueISJ_SK_SK_NS1G_6thread17LinearCombinationISJ_Li1EffLNS1L_9ScaleType4KindE0ELNS_15FloatRoundStyleE2ESJ_EENS1_15EpilogueDefaultEEEEEvvEEEEvNT_6ParamsE)
        /*0008*/ 	.word	0x000000a8


	//----- nvinfo : EIATTR_FRAME_SIZE
	.align		4
.L_15:
        /*000c*/ 	.byte	0x04, 0x11
        /*000e*/ 	.short	(.L_17 - .L_16)
	.align		4
.L_16:
        /*0010*/ 	.word	index@(_ZN7cutlass13device_kernelINS_4gemm6kernel13GemmUniversalIN4cute5tupleIJiiiiEEENS1_10collective13CollectiveMmaINS1_34MainloopSm90TmaGmmaWarpSpecializedILi5ENS5_IJNS4_1CILi1EEENSA_ILi2EEESB_EEENS1_35KernelTmaWarpSpecializedCooperativeEEENS5_IJNSA_ILi256EEENSA_ILi128EEESH_EEENS_10tfloat32_tENS5_IJlSB_lEEESJ_SK_NS4_8TiledMMAINS4_8MMA_AtomIJNS4_4SM904GMMA30MMA_64x128x8_F32TF32TF32_SS_TNILNSO_7ScaleInE1ELSQ_1EEEEEENS4_6LayoutINS5_IJSC_SB_SB_EEENS5_IJSB_NSA_ILi0EEESV_EEEEENS5_IJNS4_10UnderscoreESY_SY_EEEEENS4_23SM90_TMA_LOAD_MULTICASTENS4_14ComposedLayoutINS4_7SwizzleILi3ELi4ELi3EEENS4_18smem_ptr_flag_bitsILi32EEENST_INS5_IJNSA_ILi8EEENSA_ILi32EEEEEENS5_IJS18_SB_EEEEEEEvNS4_8identityENS4_13SM90_TMA_LOADES1C_vS1D_EENS_8epilogue10collective6detail29Sm90TmaWarpSpecializedAdapterINS1H_15DefaultEpilogueISJ_SK_SK_NS1G_6thread17LinearCombinationISJ_Li1EffLNS1L_9ScaleType4KindE0ELNS_15FloatRoundStyleE2ESJ_EENS1_15EpilogueDefaultEEEEEvvEEEEvNT_6ParamsE)
        /*0014*/ 	.word	0x00000000


	//----- nvinfo : EIATTR_MIN_STACK_SIZE
	.align		4
.L_17:
        /*0018*/ 	.byte	0x04, 0x12
        /*001a*/ 	.short	(.L_19 - .L_18)
	.align		4
.L_18:
        /*001c*/ 	.word	index@(_ZN7cutlass13device_kernelINS_4gemm6kernel13GemmUniversalIN4cute5tupleIJiiiiEEENS1_10collective13CollectiveMmaINS1_34MainloopSm90TmaGmmaWarpSpecializedILi5ENS5_IJNS4_1CILi1EEENSA_ILi2EEESB_EEENS1_35KernelTmaWarpSpecializedCooperativeEEENS5_IJNSA_ILi256EEENSA_ILi128EEESH_EEENS_10tfloat32_tENS5_IJlSB_lEEESJ_SK_NS4_8TiledMMAINS4_8MMA_AtomIJNS4_4SM904GMMA30MMA_64x128x8_F32TF32TF32_SS_TNILNSO_7ScaleInE1ELSQ_1EEEEEENS4_6LayoutINS5_IJSC_SB_SB_EEENS5_IJSB_NSA_ILi0EEESV_EEEEENS5_IJNS4_10UnderscoreESY_SY_EEEEENS4_23SM90_TMA_LOAD_MULTICASTENS4_14ComposedLayoutINS4_7SwizzleILi3ELi4ELi3EEENS4_18smem_ptr_flag_bitsILi32EEENST_INS5_IJNSA_ILi8EEENSA_ILi32EEEEEENS5_IJS18_SB_EEEEEEEvNS4_8identityENS4_13SM90_TMA_LOADES1C_vS1D_EENS_8epilogue10collective6detail29Sm90TmaWarpSpecializedAdapterINS1H_15DefaultEpilogueISJ_SK_SK_NS1G_6thread17LinearCombinationISJ_Li1EffLNS1L_9ScaleType4KindE0ELNS_15FloatRoundStyleE2ESJ_EENS1_15EpilogueDefaultEEEEEvvEEEEvNT_6ParamsE)
        /*0020*/ 	.word	0x00000000
.L_19:


//--------------------- .nv.compat                --------------------------
	.section	.nv.compat,"",@"SHT_CUDA_COMPAT_INFO"
	.align	4
        /*0000*/ 	.byte	0x02, 0x09, 0x01, 0x00, 0x02, 0x02, 0x04, 0x00, 0x02, 0x05, 0x05, 0x00, 0x03, 0x07, 0x01, 0x01
        /*0010*/ 	.byte	0x02, 0x03, 0x01, 0x00, 0x02, 0x06, 0x01, 0x00, 0x04, 0x0b, 0x08, 0x00, 0x00, 0x00, 0x00, 0x00
        /*0020*/ 	.byte	0x00, 0x00, 0x00, 0x00


//--------------------- .nv.info._ZN7cutlass13device_kernelINS_4gemm6kernel13GemmUniversalIN4cute5tupleIJiiiiEEENS1_10collective13CollectiveMmaINS1_34MainloopSm90TmaGmmaWarpSpecializedILi5ENS5_IJNS4_1CILi1EEENSA_ILi2EEESB_EEENS1_35KernelTmaWarpSpecializedCooperativeEEENS5_IJNSA_ILi256EEENSA_ILi128EEESH_EEENS_10tfloat32_tENS5_IJlSB_lEEESJ_SK_NS4_8TiledMMAINS4_8MMA_AtomIJNS4_4SM904GMMA30MMA_64x128x8_F32TF32TF32_SS_TNILNSO_7ScaleInE1ELSQ_1EEEEEENS4_6LayoutINS5_IJSC_SB_SB_EEENS5_IJSB_NSA_ILi0EEESV_EEEEENS5_IJNS4_10UnderscoreESY_SY_EEEEENS4_23SM90_TMA_LOAD_MULTICASTENS4_14ComposedLayoutINS4_7SwizzleILi3ELi4ELi3EEENS4_18smem_ptr_flag_bitsILi32EEENST_INS5_IJNSA_ILi8EEENSA_ILi32EEEEEENS5_IJS18_SB_EEEEEEEvNS4_8identityENS4_13SM90_TMA_LOADES1C_vS1D_EENS_8epilogue10collective6detail29Sm90TmaWarpSpecializedAdapterINS1H_15DefaultEpilogueISJ_SK_SK_NS1G_6thread17LinearCombinationISJ_Li1EffLNS1L_9ScaleType4KindE0ELNS_15FloatRoundStyleE2ESJ_EENS1_15EpilogueDefaultEEEEEvvEEEEvNT_6ParamsE --------------------------
	.section	.nv.info._ZN7cutlass13device_kernelINS_4gemm6kernel13GemmUniversalIN4cute5tupleIJiiiiEEENS1_10collective13CollectiveMmaINS1_34MainloopSm90TmaGmmaWarpSpecializedILi5ENS5_IJNS4_1CILi1EEENSA_ILi2EEESB_EEENS1_35KernelTmaWarpSpecializedCooperativeEEENS5_IJNSA_ILi256EEENSA_ILi128EEESH_EEENS_10tfloat32_tENS5_IJlSB_lEEESJ_SK_NS4_8TiledMMAINS4_8MMA_AtomIJNS4_4SM904GMMA30MMA_64x128x8_F32TF32TF32_SS_TNILNSO_7ScaleInE1ELSQ_1EEEEEENS4_6LayoutINS5_IJSC_SB_SB_EEENS5_IJSB_NSA_ILi0EEESV_EEEEENS5_IJNS4_10UnderscoreESY_SY_EEEEENS4_23SM90_TMA_LOAD_MULTICASTENS4_14ComposedLayoutINS4_7SwizzleILi3ELi4ELi3EEENS4_18smem_ptr_flag_bitsILi32EEENST_INS5_IJNSA_ILi8EEENSA_ILi32EEEEEENS5_IJS18_SB_EEEEEEEvNS4_8identityENS4_13SM90_TMA_LOADES1C_vS1D_EENS_8epilogue10collective6detail29Sm90TmaWarpSpecializedAdapterINS1H_15DefaultEpilogueISJ_SK_SK_NS1G_6thread17LinearCombinationISJ_Li1EffLNS1L_9ScaleType4KindE0ELNS_15FloatRoundStyleE2ESJ_EENS1_15EpilogueDefaultEEEEEvvEEEEvNT_6ParamsE,"",@"SHT_CUDA_INFO"
	.sectionflags	@""
	.align	4


	//----- nvinfo : EIATTR_CUDA_API_VERSION
	.align		4
        /*0000*/ 	.byte	0x04, 0x37
        /*0002*/ 	.short	(.L_21 - .L_20)
.L_20:
        /*0004*/ 	.word	0x00000082


	//----- nvinfo : EIATTR_KPARAM_INFO
	.align		4
.L_21:
        /*0008*/ 	.byte	0x04, 0x17
        /*000a*/ 	.short	(.L_23 - .L_22)
.L_22:
        /*000c*/ 	.word	0x00000000
        /*0010*/ 	.short	0x0000
        /*0012*/ 	.short	0x0070
        /*0014*/ 	.byte	0x00, 0xf0, 0x01, 0x10


	//----- nvinfo : EIATTR_SPARSE_MMA_MASK
	.align		4
.L_23:
        /*0018*/ 	.byte	0x03, 0x50
        /*001a*/ 	.short	0x0000


	//----- nvinfo : EIATTR_MAXREG_COUNT
	.align		4
        /*001c*/ 	.byte	0x03, 0x1b
        /*001e*/ 	.short	0x00a8


	//----- nvinfo : EIATTR_NUM_BARRIERS
	.align		4
        /*0020*/ 	.byte	0x02, 0x4c
        /*0022*/ 	.byte	0x01
	.zero		1


	//----- nvinfo : EIATTR_EXTERNS
	.align		4
        /*0024*/ 	.byte	0x04, 0x0f
        /*0026*/ 	.short	(.L_25 - .L_24)


	//   ....[0]....
	.align		4
.L_24:
        /*0028*/ 	.word	index@(__assertfail)


	//----- nvinfo : EIATTR_MERCURY_ISA_VERSION
	.align		4
.L_25:
        /*002c*/ 	.byte	0x03, 0x5f
        /*002e*/ 	.short	0x0101


	//----- nvinfo : EIATTR_INT_WARP_WIDE_INSTR_OFFSETS
	.align		4
        /*0030*/ 	.byte	0x04, 0x31
        /*0032*/ 	.short	(.L_27 - .L_26)


	//   ....[0]....
.L_26:
        /*0034*/ 	.word	0x00000490


	//   ....[1]....
        /*0038*/ 	.word	0x000004b0


	//   ....[2]....
        /*003c*/ 	.word	0x00000660


	//----- nvinfo : EIATTR_COOP_GROUP_MASK_REGIDS
	.align		4
.L_27:
        /*0040*/ 	.byte	0x04, 0x29
        /*0042*/ 	.short	(.L_29 - .L_28)


	//   ....[0]....
.L_28:
        /*0044*/ 	.word	0xffffffff


	//   ....[1]....
        /*0048*/ 	.word	0xffffffff


	//   ....[2]....
        /*004c*/ 	.word	0xffffffff


	//   ....[3]....
        /*0050*/ 	.word	0xffffffff


	//   ....[4]....
        /*0054*/ 	.word	0xffffffff


	//   ....[5]....
        /*0058*/ 	.word	0xffffffff


	//----- nvinfo : EIATTR_COOP_GROUP_INSTR_OFFSETS
	.align		4
.L_29:
        /*005c*/ 	.byte	0x04, 0x28
        /*005e*/ 	.short	(.L_31 - .L_30)


	//   ....[0]....
.L_30:
        /*0060*/ 	.word	0x00000060


	//   ....[1]....
        /*0064*/ 	.word	0x00000070


	//   ....[2]....
        /*0068*/ 	.word	0x00000130


	//   ....[3]....
        /*006c*/ 	.word	0x000002e0


	//   ....[4]....
        /*0070*/ 	.word	0x000007a0


	//   ....[5]....
        /*0074*/ 	.word	0x000011f0


	//----- nvinfo : EIATTR_REG_RECONFIG
	.align		4
.L_31:
        /*0078*/ 	.byte	0x01, 0x54
	.zero		2


	//----- nvinfo : EIATTR_SYSCALL_OFFSETS
	.align		4
        /*007c*/ 	.byte	0x04, 0x46
        /*007e*/ 	.short	(.L_33 - .L_32)


	//   ....[0]....
.L_32:
        /*0080*/ 	.word	0x000013b0


	//----- nvinfo : EIATTR_MBARRIER_INSTR_OFFSETS
	.align		4
.L_33:
        /*0084*/ 	.byte	0x04, 0x39
        /*0086*/ 	.short	(.L_35 - .L_34)


	//   ....[0]....
.L_34:
        /*0088*/ 	.word	0x00000230
        /*008c*/ 	.word	0x000000ff
        /*0090*/ 	.word	0x00000000
        /*0094*/ 	.short	0x0100
        /*0096*/ 	.byte	0x08
	.zero		1


	//   ....[1]....
        /*0098*/ 	.word	0x00000240
        /*009c*/ 	.word	0x000000ff
        /*00a0*/ 	.word	0x00000028
        /*00a4*/ 	.short	0x0100
        /*00a6*/ 	.byte	0x08
	.zero		1


	//   ....[2]....
        /*00a8*/ 	.word	0x00000250
        /*00ac*/ 	.word	0x000000ff
        /*00b0*/ 	.word	0x00000008
        /*00b4*/ 	.short	0x0100
        /*00b6*/ 	.byte	0x08
	.zero		1


	//   ....[3]....
        /*00b8*/ 	.word	0x00000260
        /*00bc*/ 	.word	0x000000ff
        /*00c0*/ 	.word	0x00000030
        /*00c4*/ 	.short	0x0100
        /*00c6*/ 	.byte	0x08
	.zero		1


	//   ....[4]....
        /*00c8*/ 	.word	0x00000270
        /*00cc*/ 	.word	0x000000ff
        /*00d0*/ 	.word	0x00000010
        /*00d4*/ 	.short	0x0100
        /*00d6*/ 	.byte	0x08
	.zero		1


	//   ....[5]....
        /*00d8*/ 	.word	0x00000280
        /*00dc*/ 	.word	0x000000ff
        /*00e0*/ 	.word	0x00000038
        /*00e4*/ 	.short	0x0100
        /*00e6*/ 	.byte	0x08
	.zero		1


	//   ....[6]....
        /*00e8*/ 	.word	0x00000290
        /*00ec*/ 	.word	0x000000ff
        /*00f0*/ 	.word	0x00000018
        /*00f4*/ 	.short	0x0100
        /*00f6*/ 	.byte	0x08
	.zero		1


	//   ....[7]....
        /*00f8*/ 	.word	0x000002a0
        /*00fc*/ 	.word	0x000000ff
        /*0100*/ 	.word	0x00000040
        /*0104*/ 	.short	0x0100
        /*0106*/ 	.byte	0x08
	.zero		1


	//   ....[8]....
        /*0108*/ 	.word	0x000002b0
        /*010c*/ 	.word	0x000000ff
        /*0110*/ 	.word	0x00000020
        /*0114*/ 	.short	0x0100
        /*0116*/ 	.byte	0x08
	.zero		1


	//   ....[9]....
        /*0118*/ 	.word	0x000002c0
        /*011c*/ 	.word	0x000000ff
        /*0120*/ 	.word	0x00000048
        /*0124*/ 	.short	0x0100
        /*0126*/ 	.byte	0x08
	.zero		1


	//   ....[10]....
        /*0128*/ 	.word	0x000006e0
        /*012c*/ 	.word	0x000000ff
        /*0130*/ 	.word	0x00000060
        /*0134*/ 	.short	0x0100
        /*0136*/ 	.byte	0x06
	.zero		1


	//   ....[11]....
        /*0138*/ 	.word	0x00000750
        /*013c*/ 	.word	0x000000ff
        /*0140*/ 	.word	0x00000068
        /*0144*/ 	.short	0x0100
        /*0146*/ 	.byte	0x06
	.zero		1


	//   ....[12]....
        /*0148*/ 	.word	0x00001470
        /*014c*/ 	.word	0x00000003
        /*0150*/ 	.word	0x00000000
        /*0154*/ 	.short	0x010a
        /*0156*/ 	.byte	0x3f
	.zero		1


	//   ....[13]....
        /*0158*/ 	.word	0x000014b0
        /*015c*/ 	.word	0x00000003
        /*0160*/ 	.word	0x00000000
        /*0164*/ 	.short	0x010a
        /*0166*/ 	.byte	0x3f
	.zero		1


	//   ....[14]....
        /*0168*/ 	.word	0x000022d0
        /*016c*/ 	.word	0x00000005
        /*0170*/ 	.word	0x00000000
        /*0174*/ 	.short	0x010a
        /*0176*/ 	.byte	0x3f
	.zero		1


	//   ....[15]....
        /*0178*/ 	.word	0x00002310
        /*017c*/ 	.word	0x00000005
        /*0180*/ 	.word	0x00000000
        /*0184*/ 	.short	0x010a
        /*0186*/ 	.byte	0x3f
	.zero		1


	//   ....[16]....
        /*0188*/ 	.word	0x00002fb0
        /*018c*/ 	.word	0x00000005
        /*0190*/ 	.word	0x00000000
        /*0194*/ 	.short	0x0101
        /*0196*/ 	.byte	0x3f
	.zero		1


	//   ....[17]....
        /*0198*/ 	.word	0x000031d0
        /*019c*/ 	.word	0x00000003
        /*01a0*/ 	.word	0x00000000
        /*01a4*/ 	.short	0x0101
        /*01a6*/ 	.byte	0x3f
	.zero		1


	//   ....[18]....
        /*01a8*/ 	.word	0x0000c640
        /*01ac*/ 	.word	0x00000014
        /*01b0*/ 	.word	0x00000028
        /*01b4*/ 	.short	0x010a
        /*01b6*/ 	.byte	0x3f
	.zero		1


	//   ....[19]....
        /*01b8*/ 	.word	0x0000cbe0
        /*01bc*/ 	.word	0x00000003
        /*01c0*/ 	.word	0x00000068
        /*01c4*/ 	.short	0x0101
        /*01c6*/ 	.byte	0x3f
	.zero		1


	//   ....[20]....
        /*01c8*/ 	.word	0x0000d330
        /*01cc*/ 	.word	0x00000007
        /*01d0*/ 	.word	0x00000000
        /*01d4*/ 	.short	0x010a
        /*01d6*/ 	.byte	0x3f
	.zero		1


	//   ....[21]....
        /*01d8*/ 	.word	0x0000d3b0
        /*01dc*/ 	.word	0x00000008
        /*01e0*/ 	.word	0x00000000
        /*01e4*/ 	.short	0x010a
        /*01e6*/ 	.byte	0x3f
	.zero		1


	//   ....[22]....
        /*01e8*/ 	.word	0x0000d440
        /*01ec*/ 	.word	0x00000009
        /*01f0*/ 	.word	0x00000000
        /*01f4*/ 	.short	0x010a
        /*01f6*/ 	.byte	0x3f
	.zero		1


	//   ....[23]....
        /*01f8*/ 	.word	0x0000d4d0
        /*01fc*/ 	.word	0x00000006
        /*0200*/ 	.word	0x00000000
        /*0204*/ 	.short	0x010a
        /*0206*/ 	.byte	0x3f
	.zero		1


	//   ....[24]....
        /*0208*/ 	.word	0x0000d560
        /*020c*/ 	.word	0x00000003
        /*0210*/ 	.word	0x00000000
        /*0214*/ 	.short	0x010a
        /*0216*/ 	.byte	0x3f
	.zero		1


	//   ....[25]....
        /*0218*/ 	.word	0x0000d5c0
        /*021c*/ 	.word	0x00000003
        /*0220*/ 	.word	0x00000000
        /*0224*/ 	.short	0x010a
        /*0226*/ 	.byte	0x3f
	.zero		1


	//   ....[26]....
        /*0228*/ 	.word	0x0000d610
        /*022c*/ 	.word	0x00000005
        /*0230*/ 	.word	0x00000000
        /*0234*/ 	.short	0x010a
        /*0236*/ 	.byte	0x3f
	.zero		1


	//   ....[27]....
        /*0238*/ 	.word	0x0000d6e0
        /*023c*/ 	.word	0x00000014
        /*0240*/ 	.word	0x00000028
        /*0244*/ 	.short	0x010a
        /*0246*/ 	.byte	0x3f
	.zero		1


	//   ....[28]....
        /*0248*/ 	.word	0x0000d7b0
        /*024c*/ 	.word	0x00000007
        /*0250*/ 	.word	0x00000000
        /*0254*/ 	.short	0x010a
        /*0256*/ 	.byte	0x3f
	.zero		1


	//   ....[29]....
        /*0258*/ 	.word	0x0000d800
        /*025c*/ 	.word	0x00000008
        /*0260*/ 	.word	0x00000000
        /*0264*/ 	.short	0x010a
        /*0266*/ 	.byte	0x3f
	.zero		1


	//   ....[30]....
        /*0268*/ 	.word	0x0000d850
        /*026c*/ 	.word	0x00000009
        /*0270*/ 	.word	0x00000000
        /*0274*/ 	.short	0x010a
        /*0276*/ 	.byte	0x3f
	.zero		1


	//   ....[31]....
        /*0278*/ 	.word	0x0000d8a0
        /*027c*/ 	.word	0x00000006
        /*0280*/ 	.word	0x00000000
        /*0284*/ 	.short	0x010a
        /*0286*/ 	.byte	0x3f
	.zero		1


	//----- nvinfo : EIATTR_NUM_MBARRIERS
	.align		4
.L_35:
        /*0288*/ 	.byte	0x03, 0x38
        /*028a*/ 	.short	0x000c


	//----- nvinfo : EIATTR_EXIT_INSTR_OFFSETS
	.align		4
        /*028c*/ 	.byte	0x04, 0x1c
        /*028e*/ 	.short	(.L_37 - .L_36)


	//   ....[0]....
.L_36:
        /*0290*/ 	.word	0x00000900


	//   ....[1]....
        /*0294*/ 	.word	0x00001120


	//   ....[2]....
        /*0298*/ 	.word	0x0000bd60


	//   ....[3]....
        /*029c*/ 	.word	0x0000c2c0


	//   ....[4]....
        /*02a0*/ 	.word	0x0000d5b0


	//----- nvinfo : EIATTR_MAX_THREADS
	.align		4
.L_37:
        /*02a4*/ 	.byte	0x04, 0x05
        /*02a6*/ 	.short	(.L_39 - .L_38)
.L_38:
        /*02a8*/ 	.word	0x00000180
        /*02ac*/ 	.word	0x00000001
        /*02b0*/ 	.word	0x00000001


	//----- nvinfo : EIATTR_CRS_STACK_SIZE
	.align		4
.L_39:
        /*02b4*/ 	.byte	0x04, 0x1e
        /*02b6*/ 	.short	(.L_41 - .L_40)
.L_40:
        /*02b8*/ 	.word	0x00000000


	//----- nvinfo : EIATTR_CBANK_PARAM_SIZE
	.align		4
.L_41:
        /*02bc*/ 	.byte	0x03, 0x19
        /*02be*/ 	.short	0x0470


	//----- nvinfo : EIATTR_PARAM_CBANK
	.align		4
        /*02c0*/ 	.byte	0x04, 0x0a
        /*02c2*/ 	.short	(.L_43 - .L_42)
	.align		4
.L_42:
        /*02c4*/ 	.word	index@(.nv.constant0._ZN7cutlass13device_kernelINS_4gemm6kernel13GemmUniversalIN4cute5tupleIJiiiiEEENS1_10collective13CollectiveMmaINS1_34MainloopSm90TmaGmmaWarpSpecializedILi5ENS5_IJNS4_1CILi1EEENSA_ILi2EEESB_EEENS1_35KernelTmaWarpSpecializedCooperativeEEENS5_IJNSA_ILi256EEENSA_ILi128EEESH_EEENS_10tfloat32_tENS5_IJlSB_lEEESJ_SK_NS4_8TiledMMAINS4_8MMA_AtomIJNS4_4SM904GMMA30MMA_64x128x8_F32TF32TF32_SS_TNILNSO_7ScaleInE1ELSQ_1EEEEEENS4_6LayoutINS5_IJSC_SB_SB_EEENS5_IJSB_NSA_ILi0EEESV_EEEEENS5_IJNS4_10UnderscoreESY_SY_EEEEENS4_23SM90_TMA_LOAD_MULTICASTENS4_14ComposedLayoutINS4_7SwizzleILi3ELi4ELi3EEENS4_18smem_ptr_flag_bitsILi32EEENST_INS5_IJNSA_ILi8EEENSA_ILi32EEEEEENS5_IJS18_SB_EEEEEEEvNS4_8identityENS4_13SM90_TMA_LOADES1C_vS1D_EENS_8epilogue10collective6detail29Sm90TmaWarpSpecializedAdapterINS1H_15DefaultEpilogueISJ_SK_SK_NS1G_6thread17LinearCombinationISJ_Li1EffLNS1L_9ScaleType4KindE0ELNS_15FloatRoundStyleE2ESJ_EENS1_15EpilogueDefaultEEEEEvvEEEEvNT_6ParamsE)
        /*02c8*/ 	.short	0x0210
        /*02ca*/ 	.short	0x0470


	//----- nvinfo : EIATTR_SW_WAR
	.align		4
.L_43:
        /*02cc*/ 	.byte	0x04, 0x36
        /*02ce*/ 	.short	(.L_45 - .L_44)
.L_44:
        /*02d0*/ 	.word	0x00000008
.L_45:


//--------------------- .nv.callgraph             --------------------------
	.section	.nv.callgraph,"",@"SHT_CUDA_CALLGRAPH"
	.align	4
	.sectionentsize	8
	.align		4
        /*0000*/ 	.word	0x00000000
	.align		4
        /*0004*/ 	.word	0xffffffff
	.align		4
        /*0008*/ 	.word	index@(_ZN7cutlass13device_kernelINS_4gemm6kernel13GemmUniversalIN4cute5tupleIJiiiiEEENS1_10collective13CollectiveMmaINS1_34MainloopSm90TmaGmmaWarpSpecializedILi5ENS5_IJNS4_1CILi1EEENSA_ILi2EEESB_EEENS1_35KernelTmaWarpSpecializedCooperativeEEENS5_IJNSA_ILi256EEENSA_ILi128EEESH_EEENS_10tfloat32_tENS5_IJlSB_lEEESJ_SK_NS4_8TiledMMAINS4_8MMA_AtomIJNS4_4SM904GMMA30MMA_64x128x8_F32TF32TF32_SS_TNILNSO_7ScaleInE1ELSQ_1EEEEEENS4_6LayoutINS5_IJSC_SB_SB_EEENS5_IJSB_NSA_ILi0EEESV_EEEEENS5_IJNS4_10UnderscoreESY_SY_EEEEENS4_23SM90_TMA_LOAD_MULTICASTENS4_14ComposedLayoutINS4_7SwizzleILi3ELi4ELi3EEENS4_18smem_ptr_flag_bitsILi32EEENST_INS5_IJNSA_ILi8EEENSA_ILi32EEEEEENS5_IJS18_SB_EEEEEEEvNS4_8identityENS4_13SM90_TMA_LOADES1C_vS1D_EENS_8epilogue10collective6detail29Sm90TmaWarpSpecializedAdapterINS1H_15DefaultEpilogueISJ_SK_SK_NS1G_6thread17LinearCombinationISJ_Li1EffLNS1L_9ScaleType4KindE0ELNS_15FloatRoundStyleE2ESJ_EENS1_15EpilogueDefaultEEEEEvvEEEEvNT_6ParamsE)
	.align		4
        /*000c*/ 	.word	index@(__assertfail)
	.align		4
        /*0010*/ 	.word	0x00000000
	.align		4
        /*0014*/ 	.word	0xfffffffe
	.align		4
        /*0018*/ 	.word	0x00000000
	.align		4
        /*001c*/ 	.word	0xfffffffd
	.align		4
        /*0020*/ 	.word	0x00000000
	.align		4
        /*0024*/ 	.word	0xfffffffc


//--------------------- .nv.constant4             --------------------------
	.section	.nv.constant4,"a",@progbits
	.align	8
	.align		8
.nv.constant4:
        /*0000*/ 	.dword	__assertfail
	.align		8
        /*0008*/ 	.dword	__unnamed_1
	.align		8
        /*0010*/ 	.dword	_ZN39_INTERNAL_187ee3c3_4_k_cu_34bf5154_63894cuda3std3__45__cpo5beginE
	.align		8
        /*0018*/ 	.dword	_ZN39_INTERNAL_187ee3c3_4_k_cu_34bf5154_63894cuda3std3__45__cpo3endE
	.align		8
        /*0020*/ 	.dword	_ZN39_INTERNAL_187ee3c3_4_k_cu_34bf5154_63894cuda3std3__45__cpo6cbeginE
	.align		8
        /*0028*/ 	.dword	_ZN39_INTERNAL_187ee3c3_4_k_cu_34bf5154_63894cuda3std3__45__cpo4cendE
	.align		8
        /*0030*/ 	.dword	_ZN39_INTERNAL_187ee3c3_4_k_cu_34bf5154_63894cuda3std3__441_GLOBAL__N__187ee3c3_4_k_cu_34bf5154_63896ignoreE
	.align		8
        /*0038*/ 	.dword	_ZN39_INTERNAL_187ee3c3_4_k_cu_34bf5154_63894cuda3std3__419piecewise_constructE
	.align		8
        /*0040*/ 	.dword	_ZN39_INTERNAL_187ee3c3_4_k_cu_34bf5154_63894cuda3std3__48in_placeE
	.align		8
        /*0048*/ 	.dword	_ZN39_INTERNAL_187ee3c3_4_k_cu_34bf5154_63894cuda3std6ranges3__45__cpo4swapE
	.align		8
        /*0050*/ 	.dword	_ZN39_INTERNAL_187ee3c3_4_k_cu_34bf5154_63894cuda3std6ranges3__45__cpo9iter_moveE
	.align		8
        /*0058*/ 	.dword	_ZN39_INTERNAL_187ee3c3_4_k_cu_34bf5154_63894cute7productE
	.align		8
        /*0060*/ 	.dword	_ZN39_INTERNAL_187ee3c3_4_k_cu_34bf5154_63894cute1_E
	.align		8
        /*0068*/ 	.dword	$str$22
	.align		8
        /*0070*/ 	.dword	$str$23


//--------------------- .text._ZN7cutlass13device_kernelINS_4gemm6kernel13GemmUniversalIN4cute5tupleIJiiiiEEENS1_10collective13CollectiveMmaINS1_34MainloopSm90TmaGmmaWarpSpecializedILi5ENS5_IJNS4_1CILi1EEENSA_ILi2EEESB_EEENS1_35KernelTmaWarpSpecializedCooperativeEEENS5_IJNSA_ILi256EEENSA_ILi128EEESH_EEENS_10tfloat32_tENS5_IJlSB_lEEESJ_SK_NS4_8TiledMMAINS4_8MMA_AtomIJNS4_4SM904GMMA30MMA_64x128x8_F32TF32TF32_SS_TNILNSO_7ScaleInE1ELSQ_1EEEEEENS4_6LayoutINS5_IJSC_SB_SB_EEENS5_IJSB_NSA_ILi0EEESV_EEEEENS5_IJNS4_10UnderscoreESY_SY_EEEEENS4_23SM90_TMA_LOAD_MULTICASTENS4_14ComposedLayoutINS4_7SwizzleILi3ELi4ELi3EEENS4_18smem_ptr_flag_bitsILi32EEENST_INS5_IJNSA_ILi8EEENSA_ILi32EEEEEENS5_IJS18_SB_EEEEEEEvNS4_8identityENS4_13SM90_TMA_LOADES1C_vS1D_EENS_8epilogue10collective6detail29Sm90TmaWarpSpecializedAdapterINS1H_15DefaultEpilogueISJ_SK_SK_NS1G_6thread17LinearCombinationISJ_Li1EffLNS1L_9ScaleType4KindE0ELNS_15FloatRoundStyleE2ESJ_EENS1_15EpilogueDefaultEEEEEvvEEEEvNT_6ParamsE --------------------------
	.section	.text._ZN7cutlass13device_kernelINS_4gemm6kernel13GemmUniversalIN4cute5tupleIJiiiiEEENS1_10collective13CollectiveMmaINS1_34MainloopSm90TmaGmmaWarpSpecializedILi5ENS5_IJNS4_1CILi1EEENSA_ILi2EEESB_EEENS1_35KernelTmaWarpSpecializedCooperativeEEENS5_IJNSA_ILi256EEENSA_ILi128EEESH_EEENS_10tfloat32_tENS5_IJlSB_lEEESJ_SK_NS4_8TiledMMAINS4_8MMA_AtomIJNS4_4SM904GMMA30MMA_64x128x8_F32TF32TF32_SS_TNILNSO_7ScaleInE1ELSQ_1EEEEEENS4_6LayoutINS5_IJSC_SB_SB_EEENS5_IJSB_NSA_ILi0EEESV_EEEEENS5_IJNS4_10UnderscoreESY_SY_EEEEENS4_23SM90_TMA_LOAD_MULTICASTENS4_14ComposedLayoutINS4_7SwizzleILi3ELi4ELi3EEENS4_18smem_ptr_flag_bitsILi32EEENST_INS5_IJNSA_ILi8EEENSA_ILi32EEEEEENS5_IJS18_SB_EEEEEEEvNS4_8identityENS4_13SM90_TMA_LOADES1C_vS1D_EENS_8epilogue10collective6detail29Sm90TmaWarpSpecializedAdapterINS1H_15DefaultEpilogueISJ_SK_SK_NS1G_6thread17LinearCombinationISJ_Li1EffLNS1L_9ScaleType4KindE0ELNS_15FloatRoundStyleE2ESJ_EENS1_15EpilogueDefaultEEEEEvvEEEEvNT_6ParamsE,"ax",@progbits
	.align	128
.text._ZN7cutlass13device_kernelINS_4gemm6kernel13GemmUniversalIN4cute5tupleIJiiiiEEENS1_10collective13CollectiveMmaINS1_34MainloopSm90TmaGmmaWarpSpecializedILi5ENS5_IJNS4_1CILi1EEENSA_ILi2EEESB_EEENS1_35KernelTmaWarpSpecializedCooperativeEEENS5_IJNSA_ILi256EEENSA_ILi128EEESH_EEENS_10tfloat32_tENS5_IJlSB_lEEESJ_SK_NS4_8TiledMMAINS4_8MMA_AtomIJNS4_4SM904GMMA30MMA_64x128x8_F32TF32TF32_SS_TNILNSO_7ScaleInE1ELSQ_1EEEEEENS4_6LayoutINS5_IJSC_SB_SB_EEENS5_IJSB_NSA_ILi0EEESV_EEEEENS5_IJNS4_10UnderscoreESY_SY_EEEEENS4_23SM90_TMA_LOAD_MULTICASTENS4_14ComposedLayoutINS4_7SwizzleILi3ELi4ELi3EEENS4_18smem_ptr_flag_bitsILi32EEENST_INS5_IJNSA_ILi8EEENSA_ILi32EEEEEENS5_IJS18_SB_EEEEEEEvNS4_8identityENS4_13SM90_TMA_LOADES1C_vS1D_EENS_8epilogue10collective6detail29Sm90TmaWarpSpecializedAdapterINS1H_15DefaultEpilogueISJ_SK_SK_NS1G_6thread17LinearCombinationISJ_Li1EffLNS1L_9ScaleType4KindE0ELNS_15FloatRoundStyleE2ESJ_EENS1_15EpilogueDefaultEEEEEvvEEEEvNT_6ParamsE:
        .type           _ZN7cutlass13device_kernelINS_4gemm6kernel13GemmUniversalIN4cute5tupleIJiiiiEEENS1_10collective13CollectiveMmaINS1_34MainloopSm90TmaGmmaWarpSpecializedILi5ENS5_IJNS4_1CILi1EEENSA_ILi2EEESB_EEENS1_35KernelTmaWarpSpecializedCooperativeEEENS5_IJNSA_ILi256EEENSA_ILi128EEESH_EEENS_10tfloat32_tENS5_IJlSB_lEEESJ_SK_NS4_8TiledMMAINS4_8MMA_AtomIJNS4_4SM904GMMA30MMA_64x128x8_F32TF32TF32_SS_TNILNSO_7ScaleInE1ELSQ_1EEEEEENS4_6LayoutINS5_IJSC_SB_SB_EEENS5_IJSB_NSA_ILi0EEESV_EEEEENS5_IJNS4_10UnderscoreESY_SY_EEEEENS4_23SM90_TMA_LOAD_MULTICASTENS4_14ComposedLayoutINS4_7SwizzleILi3ELi4ELi3EEENS4_18smem_ptr_flag_bitsILi32EEENST_INS5_IJNSA_ILi8EEENSA_ILi32EEEEEENS5_IJS18_SB_EEEEEEEvNS4_8identityENS4_13SM90_TMA_LOADES1C_vS1D_EENS_8epilogue10collective6detail29Sm90TmaWarpSpecializedAdapterINS1H_15DefaultEpilogueISJ_SK_SK_NS1G_6thread17LinearCombinationISJ_Li1EffLNS1L_9ScaleType4KindE0ELNS_15FloatRoundStyleE2ESJ_EENS1_15EpilogueDefaultEEEEEvvEEEEvNT_6ParamsE,@function
        .size           _ZN7cutlass13device_kernelINS_4gemm6kernel13GemmUniversalIN4cute5tupleIJiiiiEEENS1_10collective13CollectiveMmaINS1_34MainloopSm90TmaGmmaWarpSpecializedILi5ENS5_IJNS4_1CILi1EEENSA_ILi2EEESB_EEENS1_35KernelTmaWarpSpecializedCooperativeEEENS5_IJNSA_ILi256EEENSA_ILi128EEESH_EEENS_10tfloat32_tENS5_IJlSB_lEEESJ_SK_NS4_8TiledMMAINS4_8MMA_AtomIJNS4_4SM904GMMA30MMA_64x128x8_F32TF32TF32_SS_TNILNSO_7ScaleInE1ELSQ_1EEEEEENS4_6LayoutINS5_IJSC_SB_SB_EEENS5_IJSB_NSA_ILi0EEESV_EEEEENS5_IJNS4_10UnderscoreESY_SY_EEEEENS4_23SM90_TMA_LOAD_MULTICASTENS4_14ComposedLayoutINS4_7SwizzleILi3ELi4ELi3EEENS4_18smem_ptr_flag_bitsILi32EEENST_INS5_IJNSA_ILi8EEENSA_ILi32EEEEEENS5_IJS18_SB_EEEEEEEvNS4_8identityENS4_13SM90_TMA_LOADES1C_vS1D_EENS_8epilogue10collective6detail29Sm90TmaWarpSpecializedAdapterINS1H_15DefaultEpilogueISJ_SK_SK_NS1G_6thread17LinearCombinationISJ_Li1EffLNS1L_9ScaleType4KindE0ELNS_15FloatRoundStyleE2ESJ_EENS1_15EpilogueDefaultEEEEEvvEEEEvNT_6ParamsE,(.L_x_327 - _ZN7cutlass13device_kernelINS_4gemm6kernel13GemmUniversalIN4cute5tupleIJiiiiEEENS1_10collective13CollectiveMmaINS1_34MainloopSm90TmaGmmaWarpSpecializedILi5ENS5_IJNS4_1CILi1EEENSA_ILi2EEESB_EEENS1_35KernelTmaWarpSpecializedCooperativeEEENS5_IJNSA_ILi256EEENSA_ILi128EEESH_EEENS_10tfloat32_tENS5_IJlSB_lEEESJ_SK_NS4_8TiledMMAINS4_8MMA_AtomIJNS4_4SM904GMMA30MMA_64x128x8_F32TF32TF32_SS_TNILNSO_7ScaleInE1ELSQ_1EEEEEENS4_6LayoutINS5_IJSC_SB_SB_EEENS5_IJSB_NSA_ILi0EEESV_EEEEENS5_IJNS4_10UnderscoreESY_SY_EEEEENS4_23SM90_TMA_LOAD_MULTICASTENS4_14ComposedLayoutINS4_7SwizzleILi3ELi4ELi3EEENS4_18smem_ptr_flag_bitsILi32EEENST_INS5_IJNSA_ILi8EEENSA_ILi32EEEEEENS5_IJS18_SB_EEEEEEEvNS4_8identityENS4_13SM90_TMA_LOADES1C_vS1D_EENS_8epilogue10collective6detail29Sm90TmaWarpSpecializedAdapterINS1H_15DefaultEpilogueISJ_SK_SK_NS1G_6thread17LinearCombinationISJ_Li1EffLNS1L_9ScaleType4KindE0ELNS_15FloatRoundStyleE2ESJ_EENS1_15EpilogueDefaultEEEEEvvEEEEvNT_6ParamsE)
        .other          _ZN7cutlass13device_kernelINS_4gemm6kernel13GemmUniversalIN4cute5tupleIJiiiiEEENS1_10collective13CollectiveMmaINS1_34MainloopSm90TmaGmmaWarpSpecializedILi5ENS5_IJNS4_1CILi1EEENSA_ILi2EEESB_EEENS1_35KernelTmaWarpSpecializedCooperativeEEENS5_IJNSA_ILi256EEENSA_ILi128EEESH_EEENS_10tfloat32_tENS5_IJlSB_lEEESJ_SK_NS4_8TiledMMAINS4_8MMA_AtomIJNS4_4SM904GMMA30MMA_64x128x8_F32TF32TF32_SS_TNILNSO_7ScaleInE1ELSQ_1EEEEEENS4_6LayoutINS5_IJSC_SB_SB_EEENS5_IJSB_NSA_ILi0EEESV_EEEEENS5_IJNS4_10UnderscoreESY_SY_EEEEENS4_23SM90_TMA_LOAD_MULTICASTENS4_14ComposedLayoutINS4_7SwizzleILi3ELi4ELi3EEENS4_18smem_ptr_flag_bitsILi32EEENST_INS5_IJNSA_ILi8EEENSA_ILi32EEEEEENS5_IJS18_SB_EEEEEEEvNS4_8identityENS4_13SM90_TMA_LOADES1C_vS1D_EENS_8epilogue10collective6detail29Sm90TmaWarpSpecializedAdapterINS1H_15DefaultEpilogueISJ_SK_SK_NS1G_6thread17LinearCombinationISJ_Li1EffLNS1L_9ScaleType4KindE0ELNS_15FloatRoundStyleE2ESJ_EENS1_15EpilogueDefaultEEEEEvvEEEEvNT_6ParamsE,@"STO_CUDA_ENTRY STV_DEFAULT"
_ZN7cutlass13device_kernelINS_4gemm6kernel13GemmUniversalIN4cute5tupleIJiiiiEEENS1_10collective13CollectiveMmaINS1_34MainloopSm90TmaGmmaWarpSpecializedILi5ENS5_IJNS4_1CILi1EEENSA_ILi2EEESB_EEENS1_35KernelTmaWarpSpecializedCooperativeEEENS5_IJNSA_ILi256EEENSA_ILi128EEESH_EEENS_10tfloat32_tENS5_IJlSB_lEEESJ_SK_NS4_8TiledMMAINS4_8MMA_AtomIJNS4_4SM904GMMA30MMA_64x128x8_F32TF32TF32_SS_TNILNSO_7ScaleInE1ELSQ_1EEEEEENS4_6LayoutINS5_IJSC_SB_SB_EEENS5_IJSB_NSA_ILi0EEESV_EEEEENS5_IJNS4_10UnderscoreESY_SY_EEEEENS4_23SM90_TMA_LOAD_MULTICASTENS4_14ComposedLayoutINS4_7SwizzleILi3ELi4ELi3EEENS4_18smem_ptr_flag_bitsILi32EEENST_INS5_IJNSA_ILi8EEENSA_ILi32EEEEEENS5_IJS18_SB_EEEEEEEvNS4_8identityENS4_13SM90_TMA_LOADES1C_vS1D_EENS_8epilogue10collective6detail29Sm90TmaWarpSpecializedAdapterINS1H_15DefaultEpilogueISJ_SK_SK_NS1G_6thread17LinearCombinationISJ_Li1EffLNS1L_9ScaleType4KindE0ELNS_15FloatRoundStyleE2ESJ_EENS1_15EpilogueDefaultEEEEEvvEEEEvNT_6ParamsE:
[----:B------:R-:W0:Y:S01]  /*0000*/  LDC R1, c[0x0][0x28] ;  /* 0x00000a00ff017b82 */ /* 0x000e220000000800 */
[----:B------:R-:W1:Y:S01]  /*0010*/  S2R R18, SR_TID.X ;  /* 0x0000000000127919 */ /* 0x000e620000002100 */
[----:B------:R-:W-:Y:S01]  /*0020*/  ELECT P0, URZ, PT ;  /* 0x00000000003f782f */ /* 0x000fe20003800000 */
[----:B------:R-:W-:Y:S01]  /*0030*/  BSSY B0, `(.L_x_0) ;  /* 0x000000f000007945 */ /* 0x000fe20003800000 */
[--C-:B-1----:R-:W-:Y:S02]  /*0040*/  SHF.R.U32.HI R0, RZ, 0x5, R18.reuse ;  /* 0x00000005ff007819 */ /* 0x102fe40000011612 */
[----:B------:R-:W-:-:S03]  /*0050*/  SHF.R.U32.HI R3, RZ, 0x7, R18 ;  /* 0x00000007ff037819 */ /* 0x000fc60000011612 */
[----:B------:R-:W1:Y:S04]  /*0060*/  SHFL.IDX PT, R2, R0, RZ, 0x1f ;  /* 0x00001fff00027589 */ /* 0x000e6800000e0000 */
[----:B------:R2:W3:Y:S01]  /*0070*/  SHFL.IDX PT, R5, R3, RZ, 0x1f ;  /* 0x00001fff03057589 */ /* 0x0004e200000e0000 */
[----:B-1----:R-:W-:-:S13]  /*0080*/  ISETP.NE.OR P0, PT, R2, RZ, !P0 ;  /* 0x000000ff0200720c */ /* 0x002fda0004705670 */
[----:B0-23--:R-:W-:Y:S05]  /*0090*/  @P0 BRA `(.L_x_1) ;  /* 0x0000000000200947 */ /* 0x00dfea0003800000 */
[----:B------:R-:W-:Y:S02]  /*00a0*/  ULDC.64 UR4, c[0x0][0x198] ;  /* 0x0000660000047ab9 */ /* 0x000fe40000000a00 */
[----:B------:R-:W-:Y:S02]  /*00b0*/  UIADD3 UR6, UP0, UR4, 0xf0, URZ ;  /* 0x000000f004067890 */ /* 0x000fe4000ff1e03f */
[----:B------:R-:W-:Y:S02]  /*00c0*/  UIADD3 UR4, UP1, UR4, 0x1f0, URZ ;  /* 0x000001f004047890 */ /* 0x000fe4000ff3e03f */
[----:B------:R-:W-:Y:S02]  /*00d0*/  UIADD3.X UR7, URZ, UR5, URZ, UP0, !UPT ;  /* 0x000000053f077290 */ /* 0x000fe400087fe43f */
[----:B------:R-:W-:-:S07]  /*00e0*/  UIADD3.X UR5, URZ, UR5, URZ, UP1, !UPT ;  /* 0x000000053f057290 */ /* 0x000fce0008ffe43f */
[----:B------:R0:W-:Y:S02]  /*00f0*/  UTMACCTL.PF [UR6] ;  /* 0x00000000060079b9 */ /* 0x0001e40008040000 */
[----:B------:R0:W-:Y:S02]  /*0100*/  UTMACCTL.PF [UR4] ;  /* 0x00000000040079b9 */ /* 0x0001e40008040000 */
[----:B0-----:R-:W-:Y:S01]  /*0110*/  NOP ;  /* 0x0000000000007918 */ /* 0x001fe20000000000 */
.L_x_1:
[----:B------:R-:W-:Y:S05]  /*0120*/  BSYNC B0 ;  /* 0x0000000000007941 */ /* 0x000fea0003800000 */
.L_x_0:
[----:B------:R-:W0:Y:S02]  /*0130*/  SHFL.IDX PT, R3, R0, RZ, 0x1f ;  /* 0x00001fff00037589 */ /* 0x000e2400000e0000 */
[----:B0-----:R-:W-:-:S13]  /*0140*/  ISETP.NE.AND P0, PT, R3, RZ, PT ;  /* 0x000000ff0300720c */ /* 0x001fda0003f05270 */
[----:B------:R-:W-:Y:S05]  /*0150*/  @P0 BRA `(.L_x_2) ;  /* 0x0000000000600947 */ /* 0x000fea0003800000 */
[----:B------:R-:W0:Y:S01]  /*0160*/  S2UR UR8, SR_CgaCtaId ;  /* 0x00000000000879c3 */ /* 0x000e220000008800 */
[----:B------:R-:W-:Y:S01]  /*0170*/  UMOV UR4, 0x400 ;  /* 0x0000040000047882 */ /* 0x000fe20000000000 */
[----:B------:R-:W-:Y:S01]  /*0180*/  UMOV UR5, 0x1 ;  /* 0x0000000100057882 */ /* 0x000fe20000000000 */
[----:B------:R-:W-:Y:S01]  /*0190*/  UMOV UR6, 0x4 ;  /* 0x0000000400067882 */ /* 0x000fe20000000000 */
[----:B------:R-:W-:Y:S01]  /*01a0*/  ELECT P0, URZ, PT ;  /* 0x00000000003f782f */ /* 0x000fe20003800000 */
[----:B------:R-:W-:-:S04]  /*01b0*/  UIADD3 UR6, -UR6, 0x100000, URZ ;  /* 0x0010000006067890 */ /* 0x000fc8000fffe13f */
[----:B------:R-:W-:Y:S02]  /*01c0*/  USHF.L.U32 UR7, UR6, 0xb, URZ ;  /* 0x0000000b06077899 */ /* 0x000fe4000800063f */
[----:B------:R-:W-:Y:S02]  /*01d0*/  USHF.L.U32 UR6, UR6, 0x1, URZ ;  /* 0x0000000106067899 */ /* 0x000fe4000800063f */
[----:B0-----:R-:W-:Y:S02]  /*01e0*/  ULEA UR8, UR8, UR4, 0x18 ;  /* 0x0000000408087291 */ /* 0x001fe4000f8ec03f */
[----:B------:R-:W-:-:S04]  /*01f0*/  UIADD3 UR4, -UR5, 0x100000, URZ ;  /* 0x0010000005047890 */ /* 0x000fc8000fffe13f */
[----:B------:R-:W-:Y:S02]  /*0200*/  USHF.L.U32 UR5, UR4, 0xb, URZ ;  /* 0x0000000b04057899 */ /* 0x000fe4000800063f */
[----:B------:R-:W-:Y:S01]  /*0210*/  USHF.L.U32 UR4, UR4, 0x1, URZ ;  /* 0x0000000104047899 */ /* 0x000fe2000800063f */
[----:B------:R-:W0:Y:S11]  /*0220*/  FENCE.VIEW.ASYNC.S ;  /* 0x00000000000073c6 */ /* 0x000e360000000000 */
[----:B0-----:R0:W1:Y:S01]  /*0230*/  SYNCS.EXCH.64 URZ, [UR8], UR4 ;  /* 0x00000004083f75b2 */ /* 0x0010620008000100 */
[----:B------:R0:W2:Y:S01]  /*0240*/  SYNCS.EXCH.64 URZ, [UR8+0x28], UR6 ;  /* 0x00002806083f75b2 */ /* 0x0000a20008000100 */
[----:B------:R0:W3:Y:S01]  /*0250*/  SYNCS.EXCH.64 URZ, [UR8+0x8], UR4 ;  /* 0x00000804083f75b2 */ /* 0x0000e20008000100 */
[----:B------:R0:W4:Y:S01]  /*0260*/  SYNCS.EXCH.64 URZ, [UR8+0x30], UR6 ;  /* 0x00003006083f75b2 */ /* 0x0001220008000100 */
[----:B------:R0:W0:Y:S01]  /*0270*/  SYNCS.EXCH.64 URZ, [UR8+0x10], UR4 ;  /* 0x00001004083f75b2 */ /* 0x0000220008000100 */
[----:B------:R0:W0:Y:S01]  /*0280*/  SYNCS.EXCH.64 URZ, [UR8+0x38], UR6 ;  /* 0x00003806083f75b2 */ /* 0x0000220008000100 */
[----:B------:R0:W0:Y:S01]  /*0290*/  SYNCS.EXCH.64 URZ, [UR8+0x18], UR4 ;  /* 0x00001804083f75b2 */ /* 0x0000220008000100 */
[----:B------:R0:W0:Y:S01]  /*02a0*/  SYNCS.EXCH.64 URZ, [UR8+0x40], UR6 ;  /* 0x00004006083f75b2 */ /* 0x0000220008000100 */
[----:B------:R0:W0:Y:S01]  /*02b0*/  SYNCS.EXCH.64 URZ, [UR8+0x20], UR4 ;  /* 0x00002004083f75b2 */ /* 0x0000220008000100 */
[----:B------:R0:W0:Y:S01]  /*02c0*/  SYNCS.EXCH.64 URZ, [UR8+0x48], UR6 ;  /* 0x00004806083f75b2 */ /* 0x0000220008000100 */
[----:B------:R-:W-:Y:S01]  /*02d0*/  NOP ;  /* 0x0000000000007918 */ /* 0x000fe20000000000 */
.L_x_2:
[----:B------:R-:W5:Y:S01]  /*02e0*/  SHFL.IDX PT, R0, R0, RZ, 0x1f ;  /* 0x00001fff00007589 */ /* 0x000f6200000e0000 */
[----:B------:R-:W-:Y:S01]  /*02f0*/  SHF.R.S32.HI R7, RZ, 0x1f, R18 ;  /* 0x0000001fff077819 */ /* 0x000fe20000011412 */
[----:B0-----:R-:W0:Y:S01]  /*0300*/  S2UR UR8, SR_CTAID.X ;  /* 0x00000000000879c3 */ /* 0x001e220000002500 */
[----:B------:R-:W-:Y:S01]  /*0310*/  ELECT P0, URZ, PT ;  /* 0x00000000003f782f */ /* 0x000fe20003800000 */
[----:B------:R-:W1:Y:S01]  /*0320*/  S2R R4, SR_CTAID.Y ;  /* 0x0000000000047919 */ /* 0x000e620000002600 */
[----:B------:R-:W-:Y:S01]  /*0330*/  LEA.HI R7, R7, R18, RZ, 0x7 ;  /* 0x0000001207077211 */ /* 0x000fe200078f38ff */
[----:B------:R-:W-:Y:S01]  /*0340*/  ULDC UR4, c[0x0][0x154] ;  /* 0x0000550000047ab9 */ /* 0x000fe20000000800 */
[----:B------:R-:W-:Y:S01]  /*0350*/  SHF.R.S32.HI R8, RZ, 0x1f, R3 ;  /* 0x0000001fff087819 */ /* 0x000fe20000011403 */
[----:B------:R-:W-:Y:S01]  /*0360*/  NOP ;  /* 0x0000000000007918 */ /* 0x000fe20000000000 */
[----:B------:R-:W-:Y:S01]  /*0370*/  LOP3.LUT R7, R7, 0xffffff80, RZ, 0xc0, !PT ;  /* 0xffffff8007077812 */ /* 0x000fe200078ec0ff */
[----:B------:R-:W2:Y:S01]  /*0380*/  LDC R12, c[0x0][0x140] ;  /* 0x00005000ff0c7b82 */ /* 0x000ea20000000800 */
[----:B------:R-:W-:Y:S01]  /*0390*/  LEA.HI R8, R8, R3, RZ, 0x2 ;  /* 0x0000000308087211 */ /* 0x000fe200078f10ff */
[----:B------:R-:W-:-:S02]  /*03a0*/  NOP ;  /* 0x0000000000007918 */ /* 0x000fc40000000000 */
[----:B------:R-:W-:Y:S01]  /*03b0*/  IMAD.IADD R6, R18, 0x1, -R7 ;  /* 0x0000000112067824 */ /* 0x000fe200078e0a07 */
[----:B------:R-:W-:-:S03]  /*03c0*/  LOP3.LUT R8, R8, 0x3ffffffc, RZ, 0xc0, !PT ;  /* 0x3ffffffc08087812 */ /* 0x000fc600078ec0ff */
[----:B------:R-:W3:Y:S01]  /*03d0*/  LDC R10, c[0x0][0x144] ;  /* 0x00005100ff0a7b82 */ /* 0x000ee20000000800 */
[----:B------:R-:W-:Y:S02]  /*03e0*/  SHF.R.S32.HI R7, RZ, 0x1f, R6 ;  /* 0x0000001fff077819 */ /* 0x000fe40000011406 */
[----:B------:R-:W-:Y:S02]  /*03f0*/  LOP3.LUT P2, RZ, R6, 0x7, RZ, 0xc0, !PT ;  /* 0x0000000706ff7812 */ /* 0x000fe4000784c0ff */
[----:B------:R-:W-:Y:S01]  /*0400*/  LEA.HI R7, R7, R6, RZ, 0x3 ;  /* 0x0000000607077211 */ /* 0x000fe200078f18ff */
[----:B------:R-:W-:Y:S01]  /*0410*/  VIADD R6, R5, 0xffffffff ;  /* 0xffffffff05067836 */ /* 0x000fe20000000000 */
[----:B-----5:R-:W-:Y:S02]  /*0420*/  ISETP.NE.OR P0, PT, R0, RZ, !P0 ;  /* 0x000000ff0000720c */ /* 0x020fe40004705670 */
[--C-:B------:R-:W-:Y:S02]  /*0430*/  SHF.R.S32.HI R0, RZ, 0x3, R7.reuse ;  /* 0x00000003ff007819 */ /* 0x100fe40000011407 */
[----:B------:R-:W-:-:S02]  /*0440*/  SHF.R.S32.HI R7, RZ, 0x1f, R7 ;  /* 0x0000001fff077819 */ /* 0x000fc40000011407 */
[----:B------:R-:W-:Y:S02]  /*0450*/  ISETP.GE.U32.AND P5, PT, R6, 0x2, PT ;  /* 0x000000020600780c */ /* 0x000fe40003fa6070 */
[----:B------:R-:W-:Y:S02]  /*0460*/  LEA.HI R7, R7, R0, RZ, 0x2 ;  /* 0x0000000007077211 */ /* 0x000fe400078f10ff */
[----:B--2---:R-:W-:Y:S02]  /*0470*/  ISETP.EQ.U32.AND P3, PT, R12, 0x1, PT ;  /* 0x000000010c00780c */ /* 0x004fe40003f62070 */
[----:B-1----:R-:W-:Y:S01]  /*0480*/  I2FP.F32.U32 R9, R4 ;  /* 0x0000000400097245 */ /* 0x002fe20000201000 */
[----:B------:R-:W-:Y:S01]  /*0490*/  VOTEU.ALL UP0, P0 ;  /* 0x00000000003f7886 */ /* 0x000fe20000000000 */
[----:B------:R-:W-:Y:S01]  /*04a0*/  LOP3.LUT R7, R7, 0xfffffffc, RZ, 0xc0, !PT ;  /* 0xfffffffc07077812 */ /* 0x000fe200078ec0ff */
[----:B------:R-:W-:Y:S02]  /*04b0*/  VOTEU.ALL UP1, P0 ;  /* 0x00000000003f7886 */ /* 0x000fe40000020000 */
[----:B------:R-:W-:Y:S01]  /*04c0*/  FMUL R11, R9, UR4 ;  /* 0x00000004090b7c20 */ /* 0x000fe20008400000 */
[----:B------:R-:W-:Y:S01]  /*04d0*/  IMAD.IADD R9, R3, 0x1, -R8 ;  /* 0x0000000103097824 */ /* 0x000fe200078e0a08 */
[----:B0-----:R-:W-:Y:S01]  /*04e0*/  I2FP.F32.U32 R8, UR8 ;  /* 0x0000000800087c45 */ /* 0x001fe20008201000 */
[----:B------:R-:W-:Y:S01]  /*04f0*/  IMAD.IADD R0, R0, 0x1, -R7 ;  /* 0x0000000100007824 */ /* 0x000fe200078e0a07 */
[----:B------:R-:W0:Y:S01]  /*0500*/  @!UP0 S2UR UR7, SR_CgaCtaId ;  /* 0x00000000000789c3 */ /* 0x000e220000008800 */
[----:B------:R-:W-:Y:S01]  /*0510*/  ULDC UR4, c[0x0][0x150] ;  /* 0x0000540000047ab9 */ /* 0x000fe20000000800 */
[----:B------:R-:W1:Y:S01]  /*0520*/  F2I.U32.TRUNC.NTZ R11, R11 ;  /* 0x0000000b000b7305 */ /* 0x000e62000020f000 */
[----:B------:R-:W-:Y:S01]  /*0530*/  FMUL R8, R8, UR4 ;  /* 0x0000000408087c20 */ /* 0x000fe20008400000 */
[----:B------:R-:W-:Y:S01]  /*0540*/  SHF.R.S32.HI R3, RZ, 0x1f, R2 ;  /* 0x0000001fff037819 */ /* 0x000fe20000011402 */
[----:B------:R-:W-:Y:S01]  /*0550*/  IMAD R9, R9, 0x4, R0 ;  /* 0x0000000409097824 */ /* 0x000fe200078e0200 */
[----:B------:R-:W-:Y:S01]  /*0560*/  UMOV UR4, 0x20 ;  /* 0x0000002000047882 */ /* 0x000fe20000000000 */
[----:B------:R-:W-:Y:S01]  /*0570*/  @!UP0 UMOV UR6, 0x400 ;  /* 0x0000040000068882 */ /* 0x000fe20000000000 */
[----:B------:R-:W2:Y:S01]  /*0580*/  LDC R7, c[0x0][0x148] ;  /* 0x00005200ff077b82 */ /* 0x000ea20000000800 */
[----:B------:R-:W-:Y:S01]  /*0590*/  LEA.HI R3, R3, R2, RZ, 0x2 ;  /* 0x0000000203037211 */ /* 0x000fe200078f10ff */
[----:B------:R-:W5:Y:S01]  /*05a0*/  F2I.U32.TRUNC.NTZ R8, R8 ;  /* 0x0000000800087305 */ /* 0x000f62000020f000 */
[----:B------:R-:W-:Y:S01]  /*05b0*/  IMAD.SHL.U32 R22, R9, 0x4, RZ ;  /* 0x0000000409167824 */ /* 0x000fe200078e00ff */
[----:B------:R-:W-:-:S04]  /*05c0*/  @!UP0 UIADD3 UR4, -UR4, 0x100000, URZ ;  /* 0x0010000004048890 */ /* 0x000fc8000fffe13f */
[----:B------:R-:W-:Y:S02]  /*05d0*/  @!UP0 USHF.L.U32 UR5, UR4, 0xb, URZ ;  /* 0x0000000b04058899 */ /* 0x000fe4000800063f */
[----:B------:R-:W-:Y:S01]  /*05e0*/  @!UP0 USHF.L.U32 UR4, UR4, 0x1, URZ ;  /* 0x0000000104048899 */ /* 0x000fe2000800063f */
[----:B------:R-:W-:Y:S02]  /*05f0*/  LOP3.LUT R3, R3, 0xfffffffc, RZ, 0xc0, !PT ;  /* 0xfffffffc03037812 */ /* 0x000fe400078ec0ff */
[----:B------:R-:W-:Y:S01]  /*0600*/  LOP3.LUT R22, R9, 0xc, R22, 0x78, !PT ;  /* 0x0000000c09167812 */ /* 0x000fe200078e7816 */
[----:B-1----:R-:W-:Y:S02]  /*0610*/  IMAD.MOV R21, RZ, RZ, -R11 ;  /* 0x000000ffff157224 */ /* 0x002fe400078e0a0b */
[----:B------:R-:W-:Y:S01]  /*0620*/  IMAD.IADD R0, R2, 0x1, -R3 ;  /* 0x0000000102007824 */ /* 0x000fe200078e0a03 */
[----:B0-----:R-:W-:Y:S01]  /*0630*/  @!UP0 ULEA UR6, UR7, UR6, 0x18 ;  /* 0x0000000607068291 */ /* 0x001fe2000f8ec03f */
[----:B-----5:R-:W-:-:S03]  /*0640*/  IMAD.MOV R3, RZ, RZ, -R8 ;  /* 0x000000ffff037224 */ /* 0x020fc600078e0a08 */
[----:B------:R-:W-:Y:S01]  /*0650*/  ISETP.NE.AND P1, PT, R0, 0x3, PT ;  /* 0x000000030000780c */ /* 0x000fe20003f25270 */
[----:B------:R-:W-:Y:S01]  /*0660*/  VOTEU.ALL UP0, P0 ;  /* 0x00000000003f7886 */ /* 0x000fe20000000000 */
[----:B------:R-:W-:Y:S01]  /*0670*/  ISETP.LT.U32.AND P0, PT, R22, 0x2, !P2 ;  /* 0x000000021600780c */ /* 0x000fe20005701070 */
[----:B---3--:R-:W-:Y:S01]  /*0680*/  IMAD R3, R10, R3, UR8 ;  /* 0x000000080a037e24 */ /* 0x008fe2000f8e0203 */
[----:B------:R-:W-:Y:S01]  /*0690*/  ISETP.EQ.OR P1, PT, R0, RZ, !P1 ;  /* 0x000000ff0000720c */ /* 0x000fe20004f22670 */
[----:B--2---:R-:W-:Y:S01]  /*06a0*/  IMAD R9, R7, R21, R4 ;  /* 0x0000001507097224 */ /* 0x004fe200078e0204 */
[C---:B------:R-:W-:Y:S02]  /*06b0*/  ISETP.NE.AND P2, PT, R5.reuse, RZ, PT ;  /* 0x000000ff0500720c */ /* 0x040fe40003f45270 */
[----:B------:R-:W-:Y:S01]  /*06c0*/  ISETP.EQ.AND P1, PT, R5, RZ, P1 ;  /* 0x000000ff0500720c */ /* 0x000fe20000f22270 */
[----:B------:R-:W0:Y:S02]  /*06d0*/  FENCE.VIEW.ASYNC.S ;  /* 0x00000000000073c6 */ /* 0x000e240000000000 */
[----:B0-----:R0:W1:Y:S01]  /*06e0*/  @!UP0 SYNCS.EXCH.64 URZ, [UR6+0x60], UR4 ;  /* 0x00006004063f85b2 */ /* 0x0010620008000100 */
[----:B------:R-:W-:-:S02]  /*06f0*/  ISETP.NE.AND P4, PT, R9, R22, PT ;  /* 0x000000160900720c */ /* 0x000fc40003f85270 */
[----:B------:R-:W-:Y:S02]  /*0700*/  SEL R19, RZ, 0x1, !P1 ;  /* 0x00000001ff137807 */ /* 0x000fe40004800000 */
[----:B------:R-:W-:Y:S02]  /*0710*/  ISETP.EQ.OR P4, PT, R3, RZ, !P4 ;  /* 0x000000ff0300720c */ /* 0x000fe40006782670 */
[----:B------:R-:W-:Y:S02]  /*0720*/  SEL R19, R19, 0x2, P5 ;  /* 0x0000000213137807 */ /* 0x000fe40002800000 */
[----:B------:R-:W-:-:S04]  /*0730*/  PLOP3.LUT P0, PT, P0, P4, PT, 0x80, 0x0 ;  /* 0x000000000000781c */ /* 0x000fc80000709070 */
[----:B------:R-:W-:Y:S01]  /*0740*/  P2R R156, PR, RZ, 0x1 ;  /* 0x00000001ff9c7803 */ /* 0x000fe20000000000 */
[----:B------:R0:W2:Y:S01]  /*0750*/  @!UP1 SYNCS.EXCH.64 URZ, [UR6+0x68], UR4 ;  /* 0x00006804063f95b2 */ /* 0x0000a20008000100 */
[----:B------:R-:W-:Y:S01]  /*0760*/  NOP ;  /* 0x0000000000007918 */ /* 0x000fe20000000000 */
[----:B------:R-:W-:Y:S06]  /*0770*/  @!P3 BRA `(.L_x_3) ;  /* 0x000000000008b947 */ /* 0x000fec0003800000 */
[----:B-12-4-:R-:W-:Y:S01]  /*0780*/  UCGABAR_ARV ;  /* 0x00000000000079c7 */ /* 0x016fe20008000000 */
[----:B------:R-:W-:Y:S05]  /*0790*/  BRA `(.L_x_4) ;  /* 0x0000000000047947 */ /* 0x000fea0003800000 */
.L_x_3:
[----:B-12-4-:R-:W-:Y:S01]  /*07a0*/  NOP ;  /* 0x0000000000007918 */ /* 0x016fe20000000000 */
.L_x_4:
[----:B------:R-:W1:Y:S01]  /*07b0*/  LDC R2, c[0x0][0x65c] ;  /* 0x00019700ff027b82 */ /* 0x000e620000000800 */
[----:B------:R-:W-:Y:S02]  /*07c0*/  IMAD.U32 R8, RZ, RZ, UR8 ;  /* 0x00000008ff087e24 */ /* 0x000fe4000f8e00ff */
[----:B------:R-:W-:Y:S01]  /*07d0*/  IMAD.MOV.U32 R9, RZ, RZ, RZ ;  /* 0x000000ffff097224 */ /* 0x000fe200078e00ff */
[----:B-1----:R-:W-:-:S04]  /*07e0*/  ISETP.NE.AND P1, PT, R2, 0x1, PT ;  /* 0x000000010200780c */ /* 0x002fc80003f25270 */
[----:B------:R-:W-:-:S09]  /*07f0*/  P2R R5, PR, RZ, 0x2 ;  /* 0x00000002ff057803 */ /* 0x000fd20000000000 */
[----:B------:R-:W1:Y:S01]  /*0800*/  @P1 LDC R17, c[0x0][0x10] ;  /* 0x00000400ff111b82 */ /* 0x000e620000000800 */
[----:B------:R-:W-:Y:S02]  /*0810*/  @P1 IMAD.MOV.U32 R5, RZ, RZ, RZ ;  /* 0x000000ffff051224 */ /* 0x000fe400078e00ff */
[----:B------:R-:W-:-:S05]  /*0820*/  @P1 IMAD.MOV.U32 R13, RZ, RZ, RZ ;  /* 0x000000ffff0d1224 */ /* 0x000fca00078e00ff */
[----:B------:R-:W2:Y:S01]  /*0830*/  @!P1 LDC R11, c[0x0][0xc] ;  /* 0x00000300ff0b9b82 */ /* 0x000ea20000000800 */
[----:B-1----:R-:W-:-:S04]  /*0840*/  @P1 IMAD.WIDE.U32 R16, R17, UR8, R4 ;  /* 0x0000000811101c25 */ /* 0x002fc8000f8e0004 */
[----:B------:R-:W-:Y:S02]  /*0850*/  @P1 IMAD.IADD R17, R17, 0x1, R13 ;  /* 0x0000000111111824 */ /* 0x000fe400078e020d */
[----:B--2---:R-:W-:-:S04]  /*0860*/  @!P1 IMAD.WIDE.U32 R8, R4, R11, R8 ;  /* 0x0000000b04089225 */ /* 0x004fc800078e0008 */
[----:B------:R-:W-:Y:S02]  /*0870*/  @!P1 IMAD.MOV.U32 R16, RZ, RZ, R8 ;  /* 0x000000ffff109224 */ /* 0x000fe400078e0008 */
[----:B------:R-:W-:Y:S01]  /*0880*/  @!P1 IMAD.MOV.U32 R17, RZ, RZ, R9 ;  /* 0x000000ffff119224 */ /* 0x000fe200078e0009 */
[----:B------:R-:W-:Y:S06]  /*0890*/  @!P3 BRA `(.L_x_5) ;  /* 0x00000000000cb947 */ /* 0x000fec0003800000 */
[----:B------:R-:W-:Y:S01]  /*08a0*/  UCGABAR_WAIT ;  /* 0x0000000000007dc7 */ /* 0x000fe20008000000 */
[----:B------:R-:W-:Y:S01]  /*08b0*/  CCTL.IVALL ;  /* 0x00000000ff00798f */ /* 0x000fe20002000000 */
[----:B------:R-:W-:Y:S05]  /*08c0*/  BRA `(.L_x_6) ;  /* 0x0000000000047947 */ /* 0x000fea0003800000 */
.L_x_5:
[----:B------:R-:W-:Y:S06]  /*08d0*/  BAR.SYNC.DEFER_BLOCKING 0x0 ;  /* 0x0000000000007b1d */ /* 0x000fec0000010000 */
.L_x_6:
[----:B------:R-:W-:Y:S05]  /*08e0*/  @!P2 BRA `(.L_x_7) ;  /* 0x000000b40020a947 */ /* 0x000fea0003800000 */
[----:B------:R-:W-:-:S13]  /*08f0*/  ISETP.GT.U32.AND P0, PT, R6, 0x1, PT ;  /* 0x000000010600780c */ /* 0x000fda0003f04070 */
[----:B0-----:R-:W-:Y:S05]  /*0900*/  @P0 EXIT ;  /* 0x000000000000094d */ /* 0x001fea0003800000 */
[----:B------:R-:W-:Y:S01]  /*0910*/  ULDC.64 UR4, c[0x0][0x650] ;  /* 0x0001940000047ab9 */ /* 0x000fe20000000a00 */
[----:B------:R-:W-:Y:S01]  /*0920*/  PRMT R0, RZ, 0x7610, R0 ;  /* 0x00007610ff007816 */ /* 0x000fe20000000000 */
[----:B------:R-:W-:Y:S01]  /*0930*/  IMAD.MOV.U32 R152, RZ, RZ, -0x1 ;  /* 0xffffffffff987424 */ /* 0x000fe200078e00ff */
[----:B------:R-:W-:Y:S01]  /*0940*/  ISETP.GE.U32.AND P0, PT, R16, UR4, PT ;  /* 0x0000000410007c0c */ /* 0x000fe2000bf06070 */
[----:B------:R-:W-:Y:S02]  /*0950*/  IMAD.MOV.U32 R153, RZ, RZ, -0x1 ;  /* 0xffffffffff997424 */ /* 0x000fe400078e00ff */
[----:B------:R-:W-:Y:S01]  /*0960*/  IMAD.MOV.U32 R23, RZ, RZ, -0x1 ;  /* 0xffffffffff177424 */ /* 0x000fe200078e00ff */
[----:B------:R-:W-:-:S13]  /*0970*/  ISETP.GE.U32.AND.EX P0, PT, R17, UR5, PT, P0 ;  /* 0x0000000511007c0c */ /* 0x000fda000bf06100 */
[----:B------:R-:W-:Y:S05]  /*0980*/  @P0 BRA `(.L_x_8) ;  /* 0x00000004002c0947 */ /* 0x000fea0003800000 */
[----:B------:R-:W0:Y:S01]  /*0990*/  LDC.64 R24, c[0x0][0x628] ;  /* 0x00018a00ff187b82 */ /* 0x000e220000000a00 */
[----:B------:R-:W-:Y:S02]  /*09a0*/  IMAD.MOV.U32 R8, RZ, RZ, R16 ;  /* 0x000000ffff087224 */ /* 0x000fe400078e0010 */
[----:B------:R-:W-:-:S05]  /*09b0*/  IMAD.MOV.U32 R9, RZ, RZ, R17 ;  /* 0x000000ffff097224 */ /* 0x000fca00078e0011 */
[----:B------:R-:W1:Y:S08]  /*09c0*/  LDC R0, c[0x0][0x630] ;  /* 0x00018c00ff007b82 */ /* 0x000e700000000800 */
[----:B------:R-:W2:Y:S01]  /*09d0*/  LDC.64 R26, c[0x0][0x620] ;  /* 0x00018800ff1a7b82 */ /* 0x000ea20000000a00 */
[----:B0-----:R-:W-:-:S04]  /*09e0*/  ISETP.NE.U32.AND P0, PT, R24, RZ, PT ;  /* 0x000000ff1800720c */ /* 0x001fc80003f05070 */
[----:B------:R-:W-:-:S13]  /*09f0*/  ISETP.NE.AND.EX P0, PT, R25, RZ, PT, P0 ;  /* 0x000000ff1900720c */ /* 0x000fda0003f05300 */
[----:B-12---:R-:W-:Y:S05]  /*0a00*/  @!P0 BRA `(.L_x_9) ;  /* 0x0000000000288947 */ /* 0x006fea0003800000 */
[----:B------:R-:W0:Y:S02]  /*0a10*/  LDC R13, c[0x0][0x634] ;  /* 0x00018d00ff0d7b82 */ /* 0x000e240000000800 */
[----:B0-----:R-:W-:-:S05]  /*0a20*/  IADD3 R13, P0, R16, R13, RZ ;  /* 0x0000000d100d7210 */ /* 0x001fca0007f1e0ff */
[----:B------:R-:W-:-:S04]  /*0a30*/  IMAD.X R15, RZ, RZ, R17, P0 ;  /* 0x000000ffff0f7224 */ /* 0x000fc800000e0611 */
[----:B------:R-:W-:-:S04]  /*0a40*/  IMAD.WIDE.U32 R8, R15, R24, RZ ;  /* 0x000000180f087225 */ /* 0x000fc800078e00ff */
[----:B------:R-:W-:-:S04]  /*0a50*/  IMAD.WIDE.U32 R10, P0, R13, R25, R8 ;  /* 0x000000190d0a7225 */ /* 0x000fc80007800008 */
[----:B------:R-:W-:-:S04]  /*0a60*/  IMAD.WIDE.U32 R8, R13, R24, RZ ;  /* 0x000000180d087225 */ /* 0x000fc800078e00ff */
[----:B------:R-:W-:Y:S01]  /*0a70*/  IMAD.X R13, RZ, RZ, RZ, P0 ;  /* 0x000000ffff0d7224 */ /* 0x000fe200000e06ff */
[----:B------:R-:W-:Y:S01]  /*0a80*/  IADD3 RZ, P0, R9, R10, RZ ;  /* 0x0000000a09ff7210 */ /* 0x000fe20007f1e0ff */
[----:B------:R-:W-:-:S04]  /*0a90*/  IMAD.MOV.U32 R12, RZ, RZ, R11 ;  /* 0x000000ffff0c7224 */ /* 0x000fc800078e000b */
[----:B------:R-:W-:-:S08]  /*0aa0*/  IMAD.WIDE.U32.X R8, R15, R25, R12, P0 ;  /* 0x000000190f087225 */ /* 0x000fd000000e040c */
.L_x_9:
[----:B------:R-:W0:Y:S01]  /*0ab0*/  LDC.64 R24, c[0x0][0x640] ;  /* 0x00019000ff187b82 */ /* 0x000e220000000a00 */
[-CC-:B------:R-:W-:Y:S01]  /*0ac0*/  SHF.R.U64 R28, R8, R0.reuse, R9.reuse ;  /* 0x00000000081c7219 */ /* 0x180fe20000001209 */
[----:B------:R-:W-:Y:S01]  /*0ad0*/  IMAD R30, R7, R21, R4 ;  /* 0x00000015071e7224 */ /* 0x000fe200078e0204 */
[----:B------:R-:W-:Y:S01]  /*0ae0*/  SHF.R.U32.HI R0, RZ, R0, R9 ;  /* 0x00000000ff007219 */ /* 0x000fe20000011609 */
[----:B------:R-:W-:Y:S01]  /*0af0*/  IMAD.MOV.U32 R21, RZ, RZ, 0x1 ;  /* 0x00000001ff157424 */ /* 0x000fe200078e00ff */
[----:B------:R-:W-:-:S03]  /*0b00*/  IADD3 R5, P0, RZ, -R28, RZ ;  /* 0x8000001cff057210 */ /* 0x000fc60007f1e0ff */
[----:B------:R-:W1:Y:S02]  /*0b10*/  LDC R6, c[0x0][0x618] ;  /* 0x00018600ff067b82 */ /* 0x000e640000000800 */
[----:B------:R-:W-:-:S04]  /*0b20*/  IMAD.X R9, RZ, RZ, ~R0, P0 ;  /* 0x000000ffff097224 */ /* 0x000fc800000e0e00 */
[-C--:B------:R-:W-:Y:S02]  /*0b30*/  IMAD R0, R9, R26.reuse, RZ ;  /* 0x0000001a09007224 */ /* 0x080fe400078e02ff */
[----:B------:R-:W2:Y:S01]  /*0b40*/  LDC R11, c[0x0][0x608] ;  /* 0x00018200ff0b7b82 */ /* 0x000ea20000000800 */
[----:B------:R-:W-:-:S04]  /*0b50*/  IMAD.WIDE.U32 R8, R5, R26, R16 ;  /* 0x0000001a05087225 */ /* 0x000fc800078e0010 */
[----:B------:R-:W-:-:S03]  /*0b60*/  IMAD R5, R5, R27, R0 ;  /* 0x0000001b05057224 */ /* 0x000fc600078e0200 */
[----:B------:R-:W3:Y:S01]  /*0b70*/  LDC R12, c[0x0][0x658] ;  /* 0x00019600ff0c7b82 */ /* 0x000ee20000000800 */
[----:B0-----:R-:W-:Y:S01]  /*0b80*/  ISETP.NE.U32.AND P0, PT, R24, RZ, PT ;  /* 0x000000ff1800720c */ /* 0x001fe20003f05070 */
[----:B------:R-:W-:Y:S02]  /*0b90*/  IMAD.IADD R5, R9, 0x1, R5 ;  /* 0x0000000109057824 */ /* 0x000fe400078e0205 */
[----:B------:R-:W-:Y:S01]  /*0ba0*/  IMAD.MOV.U32 R9, RZ, RZ, -0x1 ;  /* 0xffffffffff097424 */ /* 0x000fe200078e00ff */
[----:B------:R-:W-:-:S03]  /*0bb0*/  ISETP.NE.AND.EX P0, PT, R25, RZ, PT, P0 ;  /* 0x000000ff1900720c */ /* 0x000fc60003f05300 */
[----:B------:R-:W0:Y:S01]  /*0bc0*/  LDC R15, c[0x0][0x600] ;  /* 0x00018000ff0f7b82 */ /* 0x000e220000000800 */
[-CC-:B-1----:R-:W-:Y:S02]  /*0bd0*/  SHF.R.U64 R13, R8, R6.reuse, R5.reuse ;  /* 0x00000006080d7219 */ /* 0x182fe40000001205 */
[----:B------:R-:W-:-:S05]  /*0be0*/  SHF.R.U32.HI R0, RZ, R6, R5 ;  /* 0x00000006ff007219 */ /* 0x000fca0000011605 */
[----:B------:R-:W1:Y:S01]  /*0bf0*/  LDC R14, c[0x0][0x648] ;  /* 0x00019200ff0e7b82 */ /* 0x000e620000000800 */
[-CC-:B--2---:R-:W-:Y:S02]  /*0c00*/  SHF.R.U64 R27, R13, R11.reuse, R0.reuse ;  /* 0x0000000b0d1b7219 */ /* 0x184fe40000001200 */
[----:B------:R-:W-:-:S05]  /*0c10*/  SHF.R.U32.HI R5, RZ, R11, R0 ;  /* 0x0000000bff057219 */ /* 0x000fca0000011600 */
[----:B------:R-:W2:Y:S01]  /*0c20*/  LDC R20, c[0x0][0x638] ;  /* 0x00018e00ff147b82 */ /* 0x000ea20000000800 */
[-CC-:B---3--:R-:W-:Y:S02]  /*0c30*/  SHF.R.U64 R26, R27, R12.reuse, R5.reuse ;  /* 0x0000000c1b1a7219 */ /* 0x188fe40000001205 */
[-C--:B------:R-:W-:Y:S02]  /*0c40*/  SHF.L.U32 R0, R9, R12.reuse, RZ ;  /* 0x0000000c09007219 */ /* 0x080fe400000006ff */
[----:B------:R-:W-:Y:S01]  /*0c50*/  SHF.R.U32.HI R5, RZ, R12, R5 ;  /* 0x0000000cff057219 */ /* 0x000fe20000011605 */
[----:B------:R-:W-:Y:S01]  /*0c60*/  IMAD.MOV.U32 R4, RZ, RZ, R26 ;  /* 0x000000ffff047224 */ /* 0x000fe200078e001a */
[----:B------:R-:W-:Y:S01]  /*0c70*/  LOP3.LUT R10, RZ, R0, RZ, 0x33, !PT ;  /* 0x00000000ff0a7212 */ /* 0x000fe200078e33ff */
[----:B------:R-:W3:Y:S01]  /*0c80*/  LDC R23, c[0x0][0x610] ;  /* 0x00018400ff177b82 */ /* 0x000ee20000000800 */
[----:B------:R-:W-:Y:S05]  /*0c90*/  @!P0 BRA `(.L_x_10) ;  /* 0x0000000000288947 */ /* 0x000fea0003800000 */
[----:B------:R-:W4:Y:S02]  /*0ca0*/  LDC R9, c[0x0][0x64c] ;  /* 0x00019300ff097b82 */ /* 0x000f240000000800 */
[----:B----4-:R-:W-:-:S05]  /*0cb0*/  IADD3 R9, P0, R26, R9, RZ ;  /* 0x000000091a097210 */ /* 0x010fca0007f1e0ff */
        /* <DEDUP_REMOVED lines=8> */
.L_x_10:
[----:B-1----:R-:W-:Y:S01]  /*0d40*/  SHF.R.U64 R4, R4, R14, R5 ;  /* 0x0000000e04047219 */ /* 0x002fe20000001205 */
[----:B0-----:R-:W-:Y:S01]  /*0d50*/  VIADD R6, R15, 0xffffffff ;  /* 0xffffffff0f067836 */ /* 0x001fe20000000000 */
[----:B------:R-:W-:Y:S02]  /*0d60*/  SHF.L.U32 R0, R21, R12, RZ ;  /* 0x0000000c15007219 */ /* 0x000fe400000006ff */
[----:B------:R-:W-:Y:S01]  /*0d70*/  LOP3.LUT R5, R27, R10, RZ, 0xc0, !PT ;  /* 0x0000000a1b057212 */ /* 0x000fe200078ec0ff */
[----:B------:R-:W-:Y:S01]  /*0d80*/  IMAD.MOV R7, RZ, RZ, -R4 ;  /* 0x000000ffff077224 */ /* 0x000fe200078e0a04 */
[----:B------:R-:W-:Y:S02]  /*0d90*/  SEL R3, R3, R30, !P1 ;  /* 0x0000001e03037207 */ /* 0x000fe40004800000 */
[----:B------:R-:W-:Y:S01]  /*0da0*/  LOP3.LUT R6, R13, R6, RZ, 0xc0, !PT ;  /* 0x000000060d067212 */ /* 0x000fe200078ec0ff */
[----:B------:R-:W-:Y:S02]  /*0db0*/  IMAD R4, R0, R4, R5 ;  /* 0x0000000400047224 */ /* 0x000fe400078e0205 */
[----:B--2---:R-:W-:-:S02]  /*0dc0*/  IMAD R0, R7, R20, R26 ;  /* 0x0000001407007224 */ /* 0x004fc400078e021a */
[----:B---3--:R-:W-:Y:S02]  /*0dd0*/  IMAD R3, R4, R23, R3 ;  /* 0x0000001704037224 */ /* 0x008fe400078e0203 */
[----:B------:R-:W-:Y:S02]  /*0de0*/  IMAD R152, R0, R15, R6 ;  /* 0x0000000f00987224 */ /* 0x000fe400078e0206 */
[----:B------:R-:W-:Y:S02]  /*0df0*/  IMAD.MOV.U32 R4, RZ, RZ, 0x1 ;  /* 0x00000001ff047424 */ /* 0x000fe400078e00ff */
[----:B------:R-:W-:Y:S01]  /*0e00*/  IMAD.MOV.U32 R23, RZ, RZ, R28 ;  /* 0x000000ffff177224 */ /* 0x000fe200078e001c */
[----:B------:R-:W-:Y:S02]  /*0e10*/  SEL R153, R152, R3, !P1 ;  /* 0x0000000398997207 */ /* 0x000fe40004800000 */
[----:B------:R-:W-:Y:S02]  /*0e20*/  PRMT R0, R4, 0x7610, R0 ;  /* 0x0000761004007816 */ /* 0x000fe40000000000 */
[----:B------:R-:W-:-:S07]  /*0e30*/  SEL R152, R3, R152, !P1 ;  /* 0x0000009803987207 */ /* 0x000fce0004800000 */
.L_x_8:
[----:B------:R-:W-:-:S08]  /*0e40*/  NOP ;  /* 0x0000000000007918 */ /* 0x000fd00000000000 */
[----:B------:R-:W0:Y:S02]  /*0e50*/  USETMAXREG.TRY_ALLOC.CTAPOOL UP0, 0xe8 ;  /* 0x000000e8000079c8 */ /* 0x000e240008000600 */
[----:B0-----:R-:W-:-:S13]  /*0e60*/  PLOP3.LUT P0, PT, PT, PT, UP0, 0x80, 0x0 ;  /* 0x000000000000781c */ /* 0x001fda0003f0f008 */
[----:B------:R-:W-:Y:S05]  /*0e70*/  @!P0 BRA `(.L_x_8) ;  /* 0xfffffffc00f08947 */ /* 0x000fea000383ffff */
[----:B------:R-:W-:Y:S01]  /*0e80*/  ULDC.64 UR4, c[0x0][0x598] ;  /* 0x0001660000047ab9 */ /* 0x000fe20000000a00 */
[----:B------:R-:W-:Y:S01]  /*0e90*/  ULDC.64 UR36, c[0x0][0x208] ;  /* 0x0000820000247ab9 */ /* 0x000fe20000000a00 */
[----:B------:R-:W-:-:S04]  /*0ea0*/  ISETP.NE.U32.AND P0, PT, RZ, UR4, PT ;  /* 0x00000004ff007c0c */ /* 0x000fc8000bf05070 */
[----:B------:R-:W-:-:S13]  /*0eb0*/  ISETP.NE.AND.EX P0, PT, RZ, UR5, PT, P0 ;  /* 0x00000005ff007c0c */ /* 0x000fda000bf05300 */
[----:B------:R-:W-:Y:S05]  /*0ec0*/  @!P0 BRA `(.L_x_11) ;  /* 0x00000000001c8947 */ /* 0x000fea0003800000 */
[----:B------:R-:W0:Y:S02]  /*0ed0*/  LDC.64 R4, c[0x0][0x598] ;  /* 0x00016600ff047b82 */ /* 0x000e240000000a00 */
[----:B0-----:R-:W2:Y:S02]  /*0ee0*/  LDG.E.64 R4, desc[UR36][R4.64] ;  /* 0x0000002404047981 */ /* 0x001ea4000c1e1b00 */
[----:B--2---:R-:W-:-:S04]  /*0ef0*/  ISETP.NE.U32.AND P0, PT, R4, RZ, PT ;  /* 0x000000ff0400720c */ /* 0x004fc80003f05070 */
[----:B------:R-:W-:-:S13]  /*0f00*/  ISETP.NE.AND.EX P0, PT, R5, RZ, PT, P0 ;  /* 0x000000ff0500720c */ /* 0x000fda0003f05300 */
[----:B------:R-:W-:Y:S05]  /*0f10*/  @!P0 BRA `(.L_x_11) ;  /* 0x0000000000088947 */ /* 0x000fea0003800000 */
[----:B------:R0:W5:Y:S01]  /*0f20*/  LD.E R154, desc[UR36][R4.64] ;  /* 0x00000024049a7980 */ /* 0x000162000c101900 */
[----:B------:R-:W-:Y:S05]  /*0f30*/  BRA `(.L_x_12) ;  /* 0x0000000000247947 */ /* 0x000fea0003800000 */
.L_x_11:
[----:B------:R-:W-:Y:S02]  /*0f40*/  ULDC.64 UR4, c[0x0][0x588] ;  /* 0x0001620000047ab9 */ /* 0x000fe40000000a00 */
[----:B------:R-:W-:-:S04]  /*0f50*/  ISETP.NE.U32.AND P0, PT, RZ, UR4, PT ;  /* 0x00000004ff007c0c */ /* 0x000fc8000bf05070 */
[----:B------:R-:W-:-:S13]  /*0f60*/  ISETP.NE.AND.EX P0, PT, RZ, UR5, PT, P0 ;  /* 0x00000005ff007c0c */ /* 0x000fda000bf05300 */
[----:B------:R-:W-:Y:S05]  /*0f70*/  @!P0 BRA `(.L_x_13) ;  /* 0x00000000000c8947 */ /* 0x000fea0003800000 */
[----:B------:R-:W0:Y:S02]  /*0f80*/  LDC.64 R154, c[0x0][0x588] ;  /* 0x00016200ff9a7b82 */ /* 0x000e240000000a00 */
[----:B0-----:R1:W5:Y:S01]  /*0f90*/  LDG.E R154, desc[UR36][R154.64] ;  /* 0x000000249a9a7981 */ /* 0x001362000c1e1900 */
[----:B------:R-:W-:Y:S05]  /*0fa0*/  BRA `(.L_x_12) ;  /* 0x0000000000087947 */ /* 0x000fea0003800000 */
.L_x_13:
[----:B------:R-:W-:Y:S02]  /*0fb0*/  ULDC UR4, c[0x0][0x580] ;  /* 0x0001600000047ab9 */ /* 0x000fe40000000800 */
[----:B------:R-:W-:-:S07]  /*0fc0*/  IMAD.U32 R154, RZ, RZ, UR4 ;  /* 0x00000004ff9a7e24 */ /* 0x000fce000f8e00ff */
.L_x_12:
[----:B------:R-:W-:Y:S02]  /*0fd0*/  ULDC.64 UR4, c[0x0][0x5a0] ;  /* 0x0001680000047ab9 */ /* 0x000fe40000000a00 */
[----:B------:R-:W-:-:S04]  /*0fe0*/  ISETP.NE.U32.AND P0, PT, RZ, UR4, PT ;  /* 0x00000004ff007c0c */ /* 0x000fc8000bf05070 */
[----:B------:R-:W-:-:S13]  /*0ff0*/  ISETP.NE.AND.EX P0, PT, RZ, UR5, PT, P0 ;  /* 0x00000005ff007c0c */ /* 0x000fda000bf05300 */
[----:B------:R-:W-:Y:S05]  /*1000*/  @!P0 BRA `(.L_x_14) ;  /* 0x00000000001c8947 */ /* 0x000fea0003800000 */
[----:B0-----:R-:W0:Y:S02]  /*1010*/  LDC.64 R4, c[0x0][0x5a0] ;  /* 0x00016800ff047b82 */ /* 0x001e240000000a00 */
[----:B0-----:R-:W2:Y:S02]  /*1020*/  LDG.E.64 R4, desc[UR36][R4.64] ;  /* 0x0000002404047981 */ /* 0x001ea4000c1e1b00 */
[----:B--2---:R-:W-:-:S04]  /*1030*/  ISETP.NE.U32.AND P0, PT, R4, RZ, PT ;  /* 0x000000ff0400720c */ /* 0x004fc80003f05070 */
[----:B------:R-:W-:-:S13]  /*1040*/  ISETP.NE.AND.EX P0, PT, R5, RZ, PT, P0 ;  /* 0x000000ff0500720c */ /* 0x000fda0003f05300 */
[----:B------:R-:W-:Y:S05]  /*1050*/  @!P0 BRA `(.L_x_14) ;  /* 0x0000000000088947 */ /* 0x000fea0003800000 */
[----:B-1----:R0:W5:Y:S01]  /*1060*/  LD.E R155, desc[UR36][R4.64] ;  /* 0x00000024049b7980 */ /* 0x002162000c101900 */
[----:B------:R-:W-:Y:S05]  /*1070*/  BRA `(.L_x_15) ;  /* 0x0000000000247947 */ /* 0x000fea0003800000 */
.L_x_14:
[----:B------:R-:W-:Y:S02]  /*1080*/  ULDC.64 UR4, c[0x0][0x590] ;  /* 0x0001640000047ab9 */ /* 0x000fe40000000a00 */
[----:B------:R-:W-:-:S04]  /*1090*/  ISETP.NE.U32.AND P0, PT, RZ, UR4, PT ;  /* 0x00000004ff007c0c */ /* 0x000fc8000bf05070 */
[----:B------:R-:W-:-:S13]  /*10a0*/  ISETP.NE.AND.EX P0, PT, RZ, UR5, PT, P0 ;  /* 0x00000005ff007c0c */ /* 0x000fda000bf05300 */
[----:B------:R-:W-:Y:S05]  /*10b0*/  @!P0 BRA `(.L_x_16) ;  /* 0x00000000000c8947 */ /* 0x000fea0003800000 */
[----:B0-----:R-:W1:Y:S02]  /*10c0*/  LDC.64 R4, c[0x0][0x590] ;  /* 0x00016400ff047b82 */ /* 0x001e640000000a00 */
[----:B-1----:R1:W5:Y:S01]  /*10d0*/  LDG.E R155, desc[UR36][R4.64] ;  /* 0x00000024049b7981 */ /* 0x002362000c1e1900 */
[----:B------:R-:W-:Y:S05]  /*10e0*/  BRA `(.L_x_15) ;  /* 0x0000000000087947 */ /* 0x000fea0003800000 */
.L_x_16:
[----:B------:R-:W-:Y:S02]  /*10f0*/  ULDC UR4, c[0x0][0x584] ;  /* 0x0001610000047ab9 */ /* 0x000fe40000000800 */
[----:B-1----:R-:W-:-:S07]  /*1100*/  IMAD.U32 R155, RZ, RZ, UR4 ;  /* 0x00000004ff9b7e24 */ /* 0x002fce000f8e00ff */
.L_x_15:
[----:B------:R-:W-:-:S13]  /*1110*/  LOP3.LUT P0, RZ, R0, 0xff, RZ, 0xc0, !PT ;  /* 0x000000ff00ff7812 */ /* 0x000fda000780c0ff */
[----:B------:R-:W-:Y:S05]  /*1120*/  @!P0 EXIT ;  /* 0x000000000000894d */ /* 0x000fea0003800000 */
[----:B------:R-:W-:Y:S01]  /*1130*/  ULDC UR4, c[0x0][0x28c] ;  /* 0x0000a30000047ab9 */ /* 0x000fe20000000800 */
[----:B------:R-:W-:Y:S01]  /*1140*/  LOP3.LUT R164, R19, 0x1, RZ, 0xfc, !PT ;  /* 0x0000000113a47812 */ /* 0x000fe200078efcff */
[----:B------:R-:W-:Y:S01]  /*1150*/  UIADD3 UR4, UR4, 0x7f, URZ ;  /* 0x0000007f04047890 */ /* 0x000fe2000fffe03f */
[----:B------:R-:W-:Y:S01]  /*1160*/  UMOV UR38, URZ ;  /* 0x0000003f00267c82 */ /* 0x000fe20008000000 */
[----:B------:R-:W-:Y:S02]  /*1170*/  UMOV UR39, URZ ;  /* 0x0000003f00277c82 */ /* 0x000fe40008000000 */
[----:B------:R-:W-:-:S04]  /*1180*/  USHF.R.S32.HI UR5, URZ, 0x1f, UR4 ;  /* 0x0000001f3f057899 */ /* 0x000fc80008011404 */
[----:B------:R-:W-:-:S04]  /*1190*/  ULEA.HI UR5, UR5, UR4, URZ, 0x7 ;  /* 0x0000000405057291 */ /* 0x000fc8000f8f383f */
[----:B------:R-:W-:-:S12]  /*11a0*/  USHF.R.S32.HI UR40, URZ, 0x7, UR5 ;  /* 0x000000073f287899 */ /* 0x000fd80008011405 */
.L_x_290:
[----:B------:R-:W-:Y:S01]  /*11b0*/  LOP3.LUT R0, R18, 0x80, RZ, 0xc0, !PT ;  /* 0x0000008012007812 */ /* 0x000fe200078ec0ff */
[----:B--2---:R-:W2:Y:S01]  /*11c0*/  S2UR UR7, SR_CgaCtaId ;  /* 0x00000000000779c3 */ /* 0x004ea20000008800 */
[----:B------:R-:W-:Y:S02]  /*11d0*/  UMOV UR6, 0x400 ;  /* 0x0000040000067882 */ /* 0x000fe40000000000 */
[----:B------:R-:W-:-:S06]  /*11e0*/  SHF.R.U32.HI R0, RZ, 0x7, R0 ;  /* 0x00000007ff007819 */ /* 0x000fcc0000011600 */
[----:B---3--:R-:W3:Y:S01]  /*11f0*/  SHFL.IDX PT, R0, R0, RZ, 0x1f ;  /* 0x00001fff00007589 */ /* 0x008ee200000e0000 */
[----:B--2---:R-:W-:Y:S01]  /*1200*/  ULEA UR6, UR7, UR6, 0x18 ;  /* 0x0000000607067291 */ /* 0x004fe2000f8ec03f */
[----:B---3--:R-:W-:-:S13]  /*1210*/  R2UR UR4, R0 ;  /* 0x00000000000472ca */ /* 0x008fda00000e0000 */
[----:B------:R-:W-:-:S04]  /*1220*/  ULEA.HI UR5, UR4, UR4, URZ, 0x1 ;  /* 0x0000000404057291 */ /* 0x000fc8000f8f083f */
[----:B------:R-:W-:-:S04]  /*1230*/  ULOP3.LUT UR5, UR5, 0x7fffe, URZ, 0xc0, !UPT ;  /* 0x0007fffe05057892 */ /* 0x000fc8000f8ec03f */
[----:B------:R-:W-:-:S03]  /*1240*/  UIADD3 UR5, UR4, -UR5, URZ ;  /* 0x8000000504057290 */ /* 0x000fc6000fffe03f */
[----:B------:R-:W-:Y:S01]  /*1250*/  ULDC UR4, c[0x0][0x28c] ;  /* 0x0000a30000047ab9 */ /* 0x000fe20000000800 */
[----:B------:R-:W-:Y:S01]  /*1260*/  ULEA UR5, UR5, UR6, 0xd ;  /* 0x0000000605057291 */ /* 0x000fe2000f8e683f */
[----:B------:R-:W-:-:S03]  /*1270*/  ISETP.LT.AND P0, PT, RZ, UR4, PT ;  /* 0x00000004ff007c0c */ /* 0x000fc6000bf01270 */
[----:B------:R-:W-:-:S04]  /*1280*/  UIADD3 UR5, UR5, 0x100, URZ ;  /* 0x0000010005057890 */ /* 0x000fc8000fffe03f */
[----:B------:R-:W-:-:S04]  /*1290*/  USHF.R.U32.HI UR5, URZ, 0x4, UR5 ;  /* 0x000000043f057899 */ /* 0x000fc80008011605 */
[----:B------:R-:W-:Y:S02]  /*12a0*/  ULOP3.LUT UR41, UR5, 0x3fff, URZ, 0xc0, !UPT ;  /* 0x00003fff05297892 */ /* 0x000fe4000f8ec03f */
[----:B-1--45:R-:W-:Y:S10]  /*12b0*/  @P0 BRA `(.L_x_17) ;  /* 0x0000000000400947 */ /* 0x032ff40003800000 */
[----:B------:R-:W-:Y:S01]  /*12c0*/  MOV R0, 0x0 ;  /* 0x0000000000007802 */ /* 0x000fe20000000f00 */
[----:B------:R-:W-:Y:S01]  /*12d0*/  ULDC.64 UR4, c[0x4][0x68] ;  /* 0x01001a0000047ab9 */ /* 0x000fe20000000a00 */
[----:B------:R-:W-:Y:S01]  /*12e0*/  ULDC.64 UR6, c[0x4][0x8] ;  /* 0x0100020000067ab9 */ /* 0x000fe20000000a00 */
[----:B01----:R-:W-:Y:S01]  /*12f0*/  IMAD.U32 R4, RZ, RZ, UR4 ;  /* 0x00000004ff047e24 */ /* 0x003fe2000f8e00ff */
[----:B------:R0:W1:Y:S01]  /*1300*/  LDC.64 R14, c[0x4][R0] ;  /* 0x01000000000e7b82 */ /* 0x0000620000000a00 */
[----:B------:R-:W-:Y:S01]  /*1310*/  IMAD.U32 R5, RZ, RZ, UR5 ;  /* 0x00000005ff057e24 */ /* 0x000fe2000f8e00ff */
[----:B------:R-:W-:Y:S01]  /*1320*/  ULDC.64 UR4, c[0x4][0x70] ;  /* 0x01001c0000047ab9 */ /* 0x000fe20000000a00 */
[----:B------:R-:W-:Y:S02]  /*1330*/  IMAD.U32 R10, RZ, RZ, UR6 ;  /* 0x00000006ff0a7e24 */ /* 0x000fe4000f8e00ff */
[----:B------:R-:W-:Y:S02]  /*1340*/  IMAD.U32 R6, RZ, RZ, UR4 ;  /* 0x00000004ff067e24 */ /* 0x000fe4000f8e00ff */
[----:B------:R-:W-:-:S02]  /*1350*/  IMAD.U32 R7, RZ, RZ, UR5 ;  /* 0x00000005ff077e24 */ /* 0x000fc4000f8e00ff */
[----:B------:R-:W-:Y:S02]  /*1360*/  IMAD.U32 R11, RZ, RZ, UR7 ;  /* 0x00000007ff0b7e24 */ /* 0x000fe4000f8e00ff */
[----:B------:R-:W-:Y:S02]  /*1370*/  IMAD.MOV.U32 R8, RZ, RZ, 0x1e1 ;  /* 0x000001e1ff087424 */ /* 0x000fe400078e00ff */
[----:B------:R-:W-:Y:S02]  /*1380*/  IMAD.MOV.U32 R12, RZ, RZ, 0x1 ;  /* 0x00000001ff0c7424 */ /* 0x000fe400078e00ff */
[----:B0-----:R-:W-:-:S07]  /*1390*/  IMAD.MOV.U32 R13, RZ, RZ, RZ ;  /* 0x000000ffff0d7224 */ /* 0x001fce00078e00ff */
[----:B------:R-:W-:-:S07]  /*13a0*/  LEPC R20, `(.L_x_17) ;  /* 0x000000001014794e */ /* 0x000fce0000000000 */
[----:B-1---5:R-:W-:Y:S05]  /*13b0*/  CALL.ABS.NOINC R14 ;  /* 0x000000000e007343 */ /* 0x022fea0003c00000 */
.L_x_17:
[----:B------:R-:W-:-:S13]  /*13c0*/  ISETP.NE.AND P0, PT, R164, 0x3, PT ;  /* 0x00000003a400780c */ /* 0x000fda0003f05270 */
[----:B------:R-:W-:Y:S05]  /*13d0*/  @!P0 BRA `(.L_x_18) ;  /* 0x0000000000048947 */ /* 0x000fea0003800000 */
[----:B------:R-:W-:Y:S01]  /*13e0*/  BPT.TRAP 0x1 ;  /* 0x000000040000795c */ /* 0x000fe20000300000 */
.L_x_18:
[----:B------:R-:W2:Y:S01]  /*13f0*/  S2UR UR5, SR_CgaCtaId ;  /* 0x00000000000579c3 */ /* 0x000ea20000008800 */
[----:B------:R-:W-:Y:S01]  /*1400*/  UMOV UR4, 0x400 ;  /* 0x0000040000047882 */ /* 0x000fe20000000000 */
[----:B------:R-:W-:Y:S02]  /*1410*/  IMAD.U32 R0, RZ, RZ, UR38 ;  /* 0x00000026ff007e24 */ /* 0x000fe4000f8e00ff */
[----:B------:R-:W-:-:S03]  /*1420*/  IMAD.U32 R3, RZ, RZ, UR39 ;  /* 0x00000027ff037e24 */ /* 0x000fc6000f8e00ff */
[----:B------:R-:W-:Y:S01]  /*1430*/  SHF.L.U32 R0, R0, 0x1f, RZ ;  /* 0x0000001f00007819 */ /* 0x000fe200000006ff */
[----:B--2---:R-:W-:-:S06]  /*1440*/  ULEA UR4, UR5, UR4, 0x18 ;  /* 0x0000000405047291 */ /* 0x004fcc000f8ec03f */
[----:B------:R-:W-:-:S04]  /*1450*/  IMAD.U32 R6, RZ, RZ, UR4 ;  /* 0x00000004ff067e24 */ /* 0x000fc8000f8e00ff */
[----:B------:R-:W-:-:S04]  /*1460*/  IMAD R3, R3, 0x8, R6 ;  /* 0x0000000803037824 */ /* 0x000fc800078e0206 */
[----:B------:R2:W3:Y:S01]  /*1470*/  SYNCS.PHASECHK.TRANS64.TRYWAIT P1, [R3+URZ], R0 ;  /* 0x00000000030075a7 */ /* 0x0004e2000802017f */
[----:B------:R-:W-:Y:S05]  /*1480*/  @!P0 BRA `(.L_x_19) ;  /* 0x0000000000048947 */ /* 0x000fea0003800000 */
[----:B------:R-:W-:Y:S01]  /*1490*/  BPT.TRAP 0x1 ;  /* 0x000000040000795c */ /* 0x000fe20000300000 */
.L_x_19:
[----:B---3--:R-:W-:Y:S05]  /*14a0*/  @P1 BRA `(.L_x_20) ;  /* 0x0000000000081947 */ /* 0x008fea0003800000 */
[----:B------:R-:W3:Y:S02]  /*14b0*/  SYNCS.PHASECHK.TRANS64.TRYWAIT P1, [R3+URZ], R0 ;  /* 0x00000000030075a7 */ /* 0x000ee4000802017f */
[----:B---3--:R-:W-:Y:S05]  /*14c0*/  @!P1 BRA `(.L_x_21) ;  /* 0x000000c0003c9947 */ /* 0x008fea0003800000 */
.L_x_20:
[----:B------:R-:W-:-:S04]  /*14d0*/  UISETP.LT.AND UP0, UPT, UR40, 0x1, UPT ;  /* 0x000000012800788c */ /* 0x000fc8000bf01270 */
[----:B------:R-:W-:-:S06]  /*14e0*/  USEL UR4, UR40, 0x1, UP0 ;  /* 0x0000000128047887 */ /* 0x000fcc0008000000 */
[----:B--23--:R-:W-:Y:S01]  /*14f0*/  IMAD.U32 R0, RZ, RZ, UR4 ;  /* 0x00000004ff007e24 */ /* 0x00cfe2000f8e00ff */
[----:B------:R-:W-:Y:S05]  /*1500*/  WARPSYNC.ALL ;  /* 0x0000000000007948 */ /* 0x000fea0003800000 */
[----:B------:R-:W-:-:S04]  /*1510*/  IADD3 R0, -R0, UR40, RZ ;  /* 0x0000002800007c10 */ /* 0x000fc8000fffe1ff */
[----:B------:R-:W-:Y:S02]  /*1520*/  ISETP.GE.AND P1, PT, R0, 0x1, PT ;  /* 0x000000010000780c */ /* 0x000fe40003f26270 */
[----:B------:R-:W-:Y:S01]  /*1530*/  R2UR UR4, R6 ;  /* 0x00000000060472ca */ /* 0x000fe200000e0000 */
[----:B------:R-:W-:Y:S01]  /*1540*/  WARPGROUP.ARRIVE ;  /* 0x00000000000079c5 */ /* 0x000fe20000000000 */
[----:B------:R-:W-:Y:S01]  /*1550*/  UMOV UR9, 0x40000040 ;  /* 0x4000004000097882 */ /* 0x000fe20000000000 */
[----:B------:R-:W-:Y:S01]  /*1560*/  UMOV UR11, 0x40000040 ;  /* 0x40000040000b7882 */ /* 0x000fe20000000000 */
[----:B------:R-:W-:Y:S01]  /*1570*/  UMOV UR13, 0x40000040 ;  /* 0x40000040000d7882 */ /* 0x000fe20000000000 */
[----:B------:R-:W-:-:S08]  /*1580*/  UMOV UR15, UR11 ;  /* 0x0000000b000f7c82 */ /* 0x000fd00008000000 */
[----:B------:R-:W-:-:S04]  /*1590*/  UIADD3 UR4, UR4, 0xa0100, URZ ;  /* 0x000a010004047890 */ /* 0x000fc8000fffe03f */
[----:B------:R-:W-:-:S04]  /*15a0*/  USHF.R.U32.HI UR4, URZ, 0x4, UR4 ;  /* 0x000000043f047899 */ /* 0x000fc80008011604 */
[----:B------:R-:W-:Y:S02]  /*15b0*/  ULOP3.LUT UR5, UR4, 0x3fff, URZ, 0xc0, !UPT ;  /* 0x00003fff04057892 */ /* 0x000fe4000f8ec03f */
[----:B------:R-:W-:Y:S02]  /*15c0*/  ULOP3.LUT UR4, UR41, 0x10000, URZ, 0xfc, !UPT ;  /* 0x0001000029047892 */ /* 0x000fe4000f8efc3f */
[----:B------:R-:W-:Y:S02]  /*15d0*/  ULOP3.LUT UR5, UR5, 0x10000, URZ, 0xfc, !UPT ;  /* 0x0001000005057892 */ /* 0x000fe4000f8efc3f */
[----:B------:R-:W-:Y:S02]  /*15e0*/  ULEA UR8, UR39, UR4, 0xd ;  /* 0x0000000427087291 */ /* 0x000fe4000f8e683f */
[----:B------:R-:W-:Y:S02]  /*15f0*/  ULEA UR6, UR39, UR5, 0xc ;  /* 0x0000000527067291 */ /* 0x000fe4000f8e603f */
[----:B------:R-:W-:-:S05]  /*1600*/  UIADD3 UR12, UR8, 0x400, URZ ;  /* 0x00000400080c7890 */ /* 0x000fca000fffe03f */
[----:B------:R-:W-:Y:S02]  /*1610*/  UMOV UR10, UR6 ;  /* 0x00000006000a7c82 */ /* 0x000fe40008000000 */
[----:B------:R-:W-:Y:S01]  /*1620*/  HGMMA.64x128x8.F32.TF32 R88, gdesc[UR8], RZ, !UPT, gsb0 ;  /* 0x05e00000085879f0 */ /* 0x000fe2000c0028ff */
[----:B------:R-:W-:Y:S02]  /*1630*/  UMOV UR14, UR10 ;  /* 0x0000000a000e7c82 */ /* 0x000fe40008000000 */
[----:B------:R-:W-:Y:S02]  /*1640*/  WARPGROUP.DEPBAR.LE gsb0, 0x0 ;  /* 0x00008000000079c5 */ /* 0x000fe40000010000 */
[----:B------:R-:W-:-:S07]  /*1650*/  WARPGROUP.ARRIVE ;  /* 0x00000000000079c5 */ /* 0x000fce0000000000 */
[----:B------:R-:W-:Y:S01]  /*1660*/  HGMMA.64x128x8.F32.TF32 R24, gdesc[UR12], RZ, !UPT, gsb0 ;  /* 0x05e000000c1879f0 */ /* 0x000fe2000c0028ff */
[----:B------:R-:W-:Y:S02]  /*1670*/  UIADD3 UR12, UR8, 0x2, URZ ;  /* 0x00000002080c7890 */ /* 0x000fe4000fffe03f */
[----:B------:R-:W-:Y:S01]  /*1680*/  UIADD3 UR14, UR6, 0x2, URZ ;  /* 0x00000002060e7890 */ /* 0x000fe2000fffe03f */
[----:B------:R-:W-:Y:S01]  /*1690*/  UMOV UR13, 0x40000040 ;  /* 0x40000040000d7882 */ /* 0x000fe20000000000 */
[----:B------:R-:W-:Y:S01]  /*16a0*/  UMOV UR15, 0x40000040 ;  /* 0x40000040000f7882 */ /* 0x000fe20000000000 */
[----:B------:R-:W-:Y:S02]  /*16b0*/  WARPGROUP.DEPBAR.LE gsb0, 0x0 ;  /* 0x00008000000079c5 */ /* 0x000fe40000010000 */
[----:B------:R-:W-:-:S06]  /*16c0*/  WARPGROUP.ARRIVE ;  /* 0x00000000000079c5 */ /* 0x000fcc0000000000 */
[----:B------:R-:W-:Y:S01]  /*16d0*/  HGMMA.64x128x8.F32.TF32 R88, gdesc[UR12], R88, gsb0 ;  /* 0x05e000000c5879f0 */ /* 0x000fe20008002858 */
[----:B------:R-:W-:Y:S01]  /*16e0*/  UIADD3 UR12, UR8, 0x402, URZ ;  /* 0x00000402080c7890 */ /* 0x000fe2000fffe03f */
[----:B------:R-:W-:Y:S01]  /*16f0*/  UMOV UR13, 0x40000040 ;  /* 0x40000040000d7882 */ /* 0x000fe20000000000 */
[----:B------:R-:W-:Y:S02]  /*1700*/  WARPGROUP.DEPBAR.LE gsb0, 0x0 ;  /* 0x00008000000079c5 */ /* 0x000fe40000010000 */
[----:B------:R-:W-:-:S07]  /*1710*/  WARPGROUP.ARRIVE ;  /* 0x00000000000079c5 */ /* 0x000fce0000000000 */
[----:B------:R-:W-:Y:S01]  /*1720*/  HGMMA.64x128x8.F32.TF32 R24, gdesc[UR12], R24, gsb0 ;  /* 0x05e000000c1879f0 */ /* 0x000fe20008002818 */
        /* <DEDUP_REMOVED lines=167> */
[----:B------:R-:W-:Y:S03]  /*21a0*/  HGMMA.64x128x8.F32.TF32 R24, gdesc[UR12], R24, gsb0 ;  /* 0x05e000000c1879f0 */ /* 0x000fe60008002818 */
[----:B------:R-:W-:Y:S02]  /*21b0*/  WARPGROUP.DEPBAR.LE gsb0, 0x0 ;  /* 0x00008000000079c5 */ /* 0x000fe40000010000 */
[----:B------:R-:W-:Y:S05]  /*21c0*/  @!P1 BRA `(.L_x_22) ;  /* 0x0000000c00b49947 */ /* 0x000fea0003800000 */
[----:B------:R-:W-:Y:S02]  /*21d0*/  UIADD3 UR6, UR39, 0x1, URZ ;  /* 0x0000000127067890 */ /* 0x000fe4000fffe03f */
[----:B------:R-:W-:Y:S02]  /*21e0*/  IMAD.U32 R3, RZ, RZ, UR39 ;  /* 0x00000027ff037e24 */ /* 0x000fe4000f8e00ff */
[----:B------:R-:W-:-:S04]  /*21f0*/  UISETP.NE.AND UP0, UPT, UR6, 0x5, UPT ;  /* 0x000000050600788c */ /* 0x000fc8000bf05270 */
[----:B------:R-:W-:Y:S02]  /*2200*/  USEL UR7, URZ, 0x1, UP0 ;  /* 0x000000013f077887 */ /* 0x000fe40008000000 */
[----:B------:R-:W-:Y:S02]  /*2210*/  USEL UR6, UR6, URZ, UP0 ;  /* 0x0000003f06067287 */ /* 0x000fe40008000000 */
[----:B------:R-:W-:-:S06]  /*2220*/  ULOP3.LUT UR7, UR38, UR7, URZ, 0x3c, !UPT ;  /* 0x0000000726077292 */ /* 0x000fcc000f8e3c3f */
[----:B------:R-:W-:-:S07]  /*2230*/  IMAD.U32 R7, RZ, RZ, UR7 ;  /* 0x00000007ff077e24 */ /* 0x000fce000f8e00ff */
.L_x_29:
[----:B------:R-:W-:Y:S05]  /*2240*/  @!P0 BRA `(.L_x_23) ;  /* 0x0000000000048947 */ /* 0x000fea0003800000 */
[----:B------:R-:W-:Y:S01]  /*2250*/  BPT.TRAP 0x1 ;  /* 0x000000040000795c */ /* 0x000fe20000300000 */
.L_x_23:
[----:B------:R-:W2:Y:S01]  /*2260*/  S2UR UR8, SR_CgaCtaId ;  /* 0x00000000000879c3 */ /* 0x000ea20000008800 */
[----:B------:R-:W-:Y:S01]  /*2270*/  UMOV UR7, 0x400 ;  /* 0x0000040000077882 */ /* 0x000fe20000000000 */
[----:B01----:R-:W-:Y:S01]  /*2280*/  IMAD.U32 R5, RZ, RZ, UR6 ;  /* 0x00000006ff057e24 */ /* 0x003fe2000f8e00ff */
[----:B------:R-:W-:Y:S01]  /*2290*/  SHF.L.U32 R4, R7, 0x1f, RZ ;  /* 0x0000001f07047819 */ /* 0x000fe200000006ff */
[----:B--2---:R-:W-:-:S06]  /*22a0*/  ULEA UR7, UR8, UR7, 0x18 ;  /* 0x0000000708077291 */ /* 0x004fcc000f8ec03f */
[----:B------:R-:W-:-:S04]  /*22b0*/  IMAD.U32 R6, RZ, RZ, UR7 ;  /* 0x00000007ff067e24 */ /* 0x000fc8000f8e00ff */
[----:B------:R-:W-:-:S04]  /*22c0*/  IMAD R5, R5, 0x8, R6 ;  /* 0x0000000805057824 */ /* 0x000fc800078e0206 */
[----:B------:R0:W1:Y:S01]  /*22d0*/  SYNCS.PHASECHK.TRANS64.TRYWAIT P1, [R5+URZ], R4 ;  /* 0x00000004050075a7 */ /* 0x000062000802017f */
[----:B------:R-:W-:Y:S05]  /*22e0*/  @!P0 BRA `(.L_x_24) ;  /* 0x0000000000048947 */ /* 0x000fea0003800000 */
[----:B------:R-:W-:Y:S01]  /*22f0*/  BPT.TRAP 0x1 ;  /* 0x000000040000795c */ /* 0x000fe20000300000 */
.L_x_24:
[----:B-1----:R-:W-:Y:S05]  /*2300*/  @P1 BRA `(.L_x_25) ;  /* 0x0000000000081947 */ /* 0x002fea0003800000 */
[----:B------:R-:W1:Y:S02]  /*2310*/  SYNCS.PHASECHK.TRANS64.TRYWAIT P1, [R5+URZ], R4 ;  /* 0x00000004050075a7 */ /* 0x000e64000802017f */
[----:B-1----:R-:W-:Y:S05]  /*2320*/  @!P1 BRA `(.L_x_26) ;  /* 0x000000b000b89947 */ /* 0x002fea0003800000 */
.L_x_25:
[----:B------:R-:W-:Y:S01]  /*2330*/  ULEA UR10, UR6, UR5, 0xc ;  /* 0x00000005060a7291 */ /* 0x000fe2000f8e603f */
[----:B------:R-:W-:Y:S01]  /*2340*/  WARPGROUP.ARRIVE ;  /* 0x00000000000079c5 */ /* 0x000fe20000000000 */
[----:B------:R-:W-:Y:S01]  /*2350*/  ULEA UR8, UR6, UR4, 0xd ;  /* 0x0000000406087291 */ /* 0x000fe2000f8e683f */
[----:B------:R-:W-:Y:S01]  /*2360*/  UMOV UR11, 0x40000040 ;  /* 0x40000040000b7882 */ /* 0x000fe20000000000 */
[----:B------:R-:W-:Y:S02]  /*2370*/  UMOV UR9, 0x40000040 ;  /* 0x4000004000097882 */ /* 0x000fe40000000000 */
[----:B------:R-:W-:Y:S01]  /*2380*/  UIADD3 UR12, UR8, 0x400, URZ ;  /* 0x00000400080c7890 */ /* 0x000fe2000fffe03f */
[----:B------:R-:W-:Y:S01]  /*2390*/  UMOV UR14, UR10 ;  /* 0x0000000a000e7c82 */ /* 0x000fe20008000000 */
[----:B------:R-:W-:Y:S01]  /*23a0*/  UMOV UR15, UR11 ;  /* 0x0000000b000f7c82 */ /* 0x000fe20008000000 */
[----:B------:R-:W-:Y:S02]  /*23b0*/  UMOV UR13, 0x40000040 ;  /* 0x40000040000d7882 */ /* 0x000fe40000000000 */
[----:B------:R-:W-:Y:S03]  /*23c0*/  HGMMA.64x128x8.F32.TF32 R88, gdesc[UR8], R88, gsb0 ;  /* 0x05e00000085879f0 */ /* 0x000fe60008002858 */
[----:B------:R-:W-:-:S02]  /*23d0*/  WARPGROUP.DEPBAR.LE gsb0, 0x0 ;  /* 0x00008000000079c5 */ /* 0x000fc40000010000 */
        /* <DEDUP_REMOVED lines=184> */
[----:B------:R-:W-:Y:S01]  /*2f60*/  BPT.TRAP 0x1 ;  /* 0x000000040000795c */ /* 0x000fe20000300000 */
.L_x_27:
[----:B------:R-:W-:-:S13]  /*2f70*/  ISETP.NE.AND P1, PT, R156, RZ, PT ;  /* 0x000000ff9c00720c */ /* 0x000fda0003f25270 */
[----:B01----:R-:W-:-:S04]  /*2f80*/  @P1 IMAD R4, R3, 0x8, R6 ;  /* 0x0000000803041824 */ /* 0x003fc800078e0206 */
[----:B------:R-:W-:-:S05]  /*2f90*/  @P1 VIADD R5, R4, 0x28 ;  /* 0x0000002804051836 */ /* 0x000fca0000000000 */
[----:B------:R-:W-:-:S04]  /*2fa0*/  @P1 PRMT R5, R22, 0x654, R5 ;  /* 0x0000065416051816 */ /* 0x000fc80000000005 */
[----:B------:R0:W-:Y:S01]  /*2fb0*/  @P1 SYNCS.ARRIVE.TRANS64.RED.A1T0 RZ, [R5+URZ], RZ ;  /* 0x000000ff05ff19a7 */ /* 0x0001e2000810043f */
[----:B------:R-:W-:-:S13]  /*2fc0*/  ISETP.GT.U32.AND P1, PT, R19, 0x1, PT ;  /* 0x000000011300780c */ /* 0x000fda0003f24070 */
[----:B0-----:R-:W-:Y:S05]  /*2fd0*/  @P1 BRA `(.L_x_28) ;  /* 0x0000000000041947 */ /* 0x001fea0003800000 */
[----:B------:R-:W-:Y:S01]  /*2fe0*/  BPT.TRAP 0x1 ;  /* 0x000000040000795c */ /* 0x000fe20000300000 */
.L_x_28:
[----:B------:R-:W-:Y:S01]  /*2ff0*/  UIADD3 UR6, UR6, 0x1, URZ ;  /* 0x0000000106067890 */ /* 0x000fe2000fffe03f */
[C---:B------:R-:W-:Y:S01]  /*3000*/  ISETP.GT.AND P2, PT, R0.reuse, 0x1, PT ;  /* 0x000000010000780c */ /* 0x040fe20003f44270 */
[----:B------:R-:W-:Y:S02]  /*3010*/  VIADD R3, R3, 0x1 ;  /* 0x0000000103037836 */ /* 0x000fe40000000000 */
[----:B------:R-:W-:Y:S01]  /*3020*/  UISETP.NE.AND UP0, UPT, UR6, 0x5, UPT ;  /* 0x000000050600788c */ /* 0x000fe2000bf05270 */
[----:B------:R-:W-:Y:S02]  /*3030*/  VIADD R0, R0, 0xffffffff ;  /* 0xffffffff00007836 */ /* 0x000fe40000000000 */
[C---:B------:R-:W-:Y:S01]  /*3040*/  ISETP.NE.AND P1, PT, R3.reuse, 0x5, PT ;  /* 0x000000050300780c */ /* 0x040fe20003f25270 */
[----:B------:R-:W-:Y:S02]  /*3050*/  USEL UR7, URZ, 0x1, UP0 ;  /* 0x000000013f077887 */ /* 0x000fe40008000000 */
[----:B------:R-:W-:Y:S01]  /*3060*/  USEL UR6, UR6, URZ, UP0 ;  /* 0x0000003f06067287 */ /* 0x000fe20008000000 */
[----:B------:R-:W-:-:S03]  /*3070*/  SEL R3, R3, RZ, P1 ;  /* 0x000000ff03037207 */ /* 0x000fc60000800000 */
[----:B------:R-:W-:Y:S01]  /*3080*/  LOP3.LUT R7, R7, UR7, RZ, 0x3c, !PT ;  /* 0x0000000707077c12 */ /* 0x000fe2000f8e3cff */
[----:B------:R-:W-:Y:S07]  /*3090*/  @P2 BRA `(.L_x_29) ;  /* 0xfffffff000682947 */ /* 0x000fee000383ffff */
.L_x_22:
[----:B------:R-:W2:Y:S02]  /*30a0*/  LDC R0, c[0x0][0x28c] ;  /* 0x0000a300ff007b82 */ /* 0x000ea40000000800 */
[----:B--2---:R-:W-:-:S13]  /*30b0*/  ISETP.GE.AND P1, PT, R0, 0x1, PT ;  /* 0x000000010000780c */ /* 0x004fda0003f26270 */
[----:B------:R-:W-:Y:S05]  /*30c0*/  @!P1 BRA `(.L_x_30) ;  /* 0x0000000000509947 */ /* 0x000fea0003800000 */
[----:B------:R-:W-:Y:S05]  /*30d0*/  @!P0 BRA `(.L_x_31) ;  /* 0x0000000000048947 */ /* 0x000fea0003800000 */
[----:B------:R-:W-:Y:S01]  /*30e0*/  BPT.TRAP 0x1 ;  /* 0x000000040000795c */ /* 0x000fe20000300000 */
.L_x_31:
[----:B------:R-:W-:Y:S01]  /*30f0*/  ISETP.NE.AND P1, PT, R156, RZ, PT ;  /* 0x000000ff9c00720c */ /* 0x000fe20003f25270 */
[----:B------:R-:W-:Y:S01]  /*3100*/  BSSY B0, `(.L_x_32) ;  /* 0x000000e000007945 */ /* 0x000fe20003800000 */
[----:B------:R-:W-:-:S11]  /*3110*/  ISETP.GT.U32.AND P0, PT, R19, 0x1, PT ;  /* 0x000000011300780c */ /* 0x000fd60003f04070 */
[----:B------:R-:W-:Y:S05]  /*3120*/  @!P1 BRA `(.L_x_33) ;  /* 0x00000000002c9947 */ /* 0x000fea0003800000 */
[----:B------:R-:W-:-:S04]  /*3130*/  UISETP.LT.AND UP0, UPT, UR40, 0x1, UPT ;  /* 0x000000012800788c */ /* 0x000fc8000bf01270 */
[----:B------:R-:W-:-:S04]  /*3140*/  USEL UR6, UR40, 0x1, UP0 ;  /* 0x0000000128067887 */ /* 0x000fc80008000000 */
[----:B------:R-:W-:-:S04]  /*3150*/  UIADD3 UR6, UR39, UR40, -UR6 ;  /* 0x0000002827067290 */ /* 0x000fc8000fffe806 */
[----:B------:R-:W-:-:S04]  /*3160*/  UIMAD.WIDE.U32 UR4, UR6, -0x33333333, URZ ;  /* 0xcccccccd060478a5 */ /* 0x000fc8000f8e003f */
[----:B------:R-:W-:-:S04]  /*3170*/  USHF.R.U32.HI UR4, URZ, 0x2, UR5 ;  /* 0x000000023f047899 */ /* 0x000fc80008011605 */
[----:B------:R-:W-:-:S06]  /*3180*/  UIMAD UR6, UR4, -0x5, UR6 ;  /* 0xfffffffb040678a4 */ /* 0x000fcc000f8e0206 */
[----:B------:R-:W-:-:S04]  /*3190*/  IMAD.U32 R3, RZ, RZ, UR6 ;  /* 0x00000006ff037e24 */ /* 0x000fc8000f8e00ff */
[----:B------:R-:W-:-:S04]  /*31a0*/  IMAD R0, R3, 0x8, R6 ;  /* 0x0000000803007824 */ /* 0x000fc800078e0206 */
[----:B------:R-:W-:-:S05]  /*31b0*/  VIADD R3, R0, 0x28 ;  /* 0x0000002800037836 */ /* 0x000fca0000000000 */
[----:B------:R-:W-:-:S04]  /*31c0*/  PRMT R3, R22, 0x654, R3 ;  /* 0x0000065416037816 */ /* 0x000fc80000000003 */
[----:B------:R2:W-:Y:S03]  /*31d0*/  SYNCS.ARRIVE.TRANS64.RED.A1T0 RZ, [R3+URZ], RZ ;  /* 0x000000ff03ff79a7 */ /* 0x0005e6000810043f */
.L_x_33:
[----:B------:R-:W-:Y:S05]  /*31e0*/  BSYNC B0 ;  /* 0x0000000000007941 */ /* 0x000fea0003800000 */
.L_x_32:
[----:B------:R-:W-:Y:S05]  /*31f0*/  @P0 BRA `(.L_x_30) ;  /* 0x0000000000040947 */ /* 0x000fea0003800000 */
[----:B------:R-:W-:Y:S01]  /*3200*/  BPT.TRAP 0x1 ;  /* 0x000000040000795c */ /* 0x000fe20000300000 */
.L_x_30:
[----:B------:R-:W3:Y:S01]  /*3210*/  LDC R6, c[0x0][0x288] ;  /* 0x0000a200ff067b82 */ /* 0x000ee20000000800 */
[--C-:B------:R-:W-:Y:S01]  /*3220*/  SHF.R.U32.HI R0, RZ, 0x2, R18.reuse ;  /* 0x00000002ff007819 */ /* 0x100fe20000011612 */
[----:B------:R-:W-:Y:S01]  /*3230*/  UIADD3 UR39, UR40, UR39, URZ ;  /* 0x0000002728277290 */ /* 0x000fe2000fffe03f */
[----:B01----:R-:W-:Y:S01]  /*3240*/  SHF.R.U32.HI R5, RZ, 0x7, R18 ;  /* 0x00000007ff057819 */ /* 0x003fe20000011612 */
[----:B------:R-:W-:Y:S01]  /*3250*/  ULDC UR7, c[0x0][0x284] ;  /* 0x0000a10000077ab9 */ /* 0x000fe20000000800 */
[----:B--2---:R-:W-:Y:S01]  /*3260*/  LOP3.LUT R3, R0, 0x7, RZ, 0xc0, !PT ;  /* 0x0000000700037812 */ /* 0x004fe200078ec0ff */
[----:B------:R-:W-:Y:S01]  /*3270*/  UISETP.GT.U32.AND UP0, UPT, UR39, 0x4, UPT ;  /* 0x000000042700788c */ /* 0x000fe2000bf04070 */
[----:B------:R-:W-:Y:S01]  /*3280*/  LOP3.LUT R0, R5, 0x1, RZ, 0xc0, !PT ;  /* 0x0000000105007812 */ /* 0x000fe200078ec0ff */
[----:B------:R-:W-:Y:S01]  /*3290*/  UISETP.GE.U32.AND UP1, UPT, UR40, 0x5, UPT ;  /* 0x000000052800788c */ /* 0x000fe2000bf26070 */
[----:B------:R-:W-:Y:S01]  /*32a0*/  LOP3.LUT R4, R18, 0x60, RZ, 0xc0, !PT ;  /* 0x0000006012047812 */ /* 0x000fe200078ec0ff */
[----:B------:R-:W-:Y:S01]  /*32b0*/  UISETP.LT.U32.AND UP0, UPT, UR40, 0x5, UP0 ;  /* 0x000000052800788c */ /* 0x000fe20008701070 */
[----:B------:R-:W-:Y:S01]  /*32c0*/  SHF.R.S32.HI R15, RZ, 0x1f, R23 ;  /* 0x0000001fff0f7819 */ /* 0x000fe20000011417 */
[----:B------:R-:W-:Y:S01]  /*32d0*/  IMAD.SHL.U32 R10, R0, 0x40, RZ ;  /* 0x00000040000a7824 */ /* 0x000fe200078e00ff */
[----:B------:R-:W-:Y:S01]  /*32e0*/  SHF.R.U32.HI R8, RZ, 0x1, R4 ;  /* 0x00000001ff087819 */ /* 0x000fe20000011604 */
[----:B------:R-:W-:Y:S01]  /*32f0*/  ULDC.64 UR8, c[0x0][0x5d0] ;  /* 0x0001740000087ab9 */ /* 0x000fe20000000a00 */
[----:B------:R-:W-:Y:S01]  /*3300*/  LOP3.LUT R4, R18, 0x3, RZ, 0xc0, !PT ;  /* 0x0000000312047812 */ /* 0x000fe200078ec0ff */
[----:B------:R-:W-:Y:S01]  /*3310*/  UIMAD.WIDE.U32 UR4, UR39, -0x33333333, URZ ;  /* 0xcccccccd270478a5 */ /* 0x000fe2000f8e003f */
[--C-:B------:R-:W-:Y:S01]  /*3320*/  IADD3 R5, RZ, -R8, -R3.reuse ;  /* 0x80000008ff057210 */ /* 0x100fe20007ffe803 */
[----:B------:R-:W-:Y:S01]  /*3330*/  USEL UR6, URZ, 0x1, !UP0 ;  /* 0x000000013f067887 */ /* 0x000fe2000c000000 */
[----:B------:R-:W-:Y:S01]  /*3340*/  LOP3.LUT R165, R10, 0x40, R3, 0xe2, !PT ;  /* 0x000000400aa57812 */ /* 0x000fe200078ee203 */
[----:B------:R-:W-:Y:S01]  /*3350*/  IMAD.SHL.U32 R3, R153, 0x80, RZ ;  /* 0x0000008099037824 */ /* 0x000fe200078e00ff */
[----:B------:R-:W-:Y:S01]  /*3360*/  USHF.R.U32.HI UR4, URZ, 0x2, UR5 ;  /* 0x000000023f047899 */ /* 0x000fe20008011605 */
[----:B------:R-:W-:Y:S01]  /*3370*/  IMAD R157, R0, -0x40, R5 ;  /* 0xffffffc0009d7824 */ /* 0x000fe200078e0205 */
[----:B------:R-:W-:Y:S01]  /*3380*/  ULOP3.LUT UR38, UR38, UR6, URZ, 0x3c, !UPT ;  /* 0x0000000626267292 */ /* 0x000fe2000f8e3c3f */
[----:B------:R-:W-:Y:S01]  /*3390*/  IMAD.SHL.U32 R0, R152, 0x100, RZ ;  /* 0x0000010098007824 */ /* 0x000fe200078e00ff */
[----:B---3--:R-:W-:Y:S01]  /*33a0*/  ISETP.GE.AND P0, PT, R3, R6, PT ;  /* 0x000000060300720c */ /* 0x008fe20003f06270 */
[----:B------:R-:W-:Y:S01]  /*33b0*/  IMAD R10, R4, -0x2, R6 ;  /* 0xfffffffe040a7824 */ /* 0x000fe200078e0206 */
[----:B------:R-:W-:Y:S01]  /*33c0*/  UIMAD UR39, UR4, -0x5, UR39 ;  /* 0xfffffffb042778a4 */ /* 0x000fe2000f8e0227 */
[----:B------:R-:W-:Y:S01]  /*33d0*/  IMAD.SHL.U32 R6, R18, 0x2, RZ ;  /* 0x0000000212067824 */ /* 0x000fe200078e00ff */
[----:B------:R-:W-:Y:S01]  /*33e0*/  ISETP.GE.OR P0, PT, R0, UR7, P0 ;  /* 0x0000000700007c0c */ /* 0x000fe20008706670 */
[----:B------:R-:W-:Y:S01]  /*33f0*/  IMAD R4, R15, UR8, RZ ;  /* 0x000000080f047c24 */ /* 0x000fe2000f8e02ff */
[----:B------:R-:W-:Y:S01]  /*3400*/  @UP1 ULOP3.LUT UR38, UR38, 0x1, UR4, 0x78, !UPT ;  /* 0x0000000126261892 */ /* 0x000fe2000f8e7804 */
[----:B------:R-:W-:Y:S01]  /*3410*/  IMAD.WIDE R152, R152, 0x100, RZ ;  /* 0x0000010098987825 */ /* 0x000fe200078e02ff */
[----:B------:R-:W-:-:S02]  /*3420*/  LOP3.LUT R6, R3, 0x6, R6, 0xf8, !PT ;  /* 0x0000000603067812 */ /* 0x000fc400078ef806 */
[----:B------:R-:W-:Y:S01]  /*3430*/  IADD3 R157, -R0, UR7, R157 ;  /* 0x00000007009d7c10 */ /* 0x000fe2000fffe19d */
[C---:B------:R-:W-:Y:S01]  /*3440*/  IMAD R9, R23.reuse, UR9, R4 ;  /* 0x0000000917097c24 */ /* 0x040fe2000f8e0204 */
[----:B------:R-:W-:Y:S01]  /*3450*/  SHF.R.S32.HI R7, RZ, 0x1f, R6 ;  /* 0x0000001fff077819 */ /* 0x000fe20000011406 */
[----:B------:R-:W-:Y:S01]  /*3460*/  IMAD.IADD R0, R10, 0x1, -R3 ;  /* 0x000000010a007824 */ /* 0x000fe200078e0a03 */
[----:B------:R-:W-:Y:S01]  /*3470*/  LOP3.LUT R165, R152, R165, R8, 0xfe, !PT ;  /* 0x000000a598a57212 */ /* 0x000fe200078efe08 */
[----:B------:R-:W-:Y:S02]  /*3480*/  IMAD.MOV.U32 R3, RZ, RZ, -0x1 ;  /* 0xffffffffff037424 */ /* 0x000fe400078e00ff */
[----:B------:R-:W-:-:S04]  /*3490*/  IMAD.WIDE.U32 R4, R23, UR8, R6 ;  /* 0x0000000817047c25 */ /* 0x000fc8000f8e0006 */
[----:B------:R-:W-:Y:S02]  /*34a0*/  IMAD.IADD R9, R5, 0x1, R9 ;  /* 0x0000000105097824 */ /* 0x000fe400078e0209 */
[----:B------:R-:W-:Y:S01]  /*34b0*/  IMAD.MOV.U32 R8, RZ, RZ, R4 ;  /* 0x000000ffff087224 */ /* 0x000fe200078e0004 */
[----:B------:R-:W-:Y:S06]  /*34c0*/  @P0 BRA `(.L_x_34) ;  /* 0x00000080007c0947 */ /* 0x000fec0003800000 */
[----:B------:R-:W0:Y:S01]  /*34d0*/  LDC.64 R4, c[0x0][0x5c8] ;  /* 0x00017200ff047b82 */ /* 0x000e220000000a00 */
[----:B-----5:R-:W-:Y:S01]  /*34e0*/  FSETP.NEU.AND P0, PT, R155, RZ, PT ;  /* 0x000000ff9b00720b */ /* 0x020fe20003f0d000 */
[----:B------:R-:W-:Y:S01]  /*34f0*/  BSSY B0, `(.L_x_34) ;  /* 0x000081c000007945 */ /* 0x000fe20003800000 */
[----:B------:R-:W-:-:S04]  /*3500*/  ISETP.GT.AND P1, PT, R157, RZ, PT ;  /* 0x000000ff9d00720c */ /* 0x000fc80003f24270 */
[----:B------:R-:W-:Y:S01]  /*3510*/  ISETP.GT.AND P2, PT, R0, RZ, P1 ;  /* 0x000000ff0000720c */ /* 0x000fe20000f44270 */
[-C--:B0-----:R-:W-:Y:S02]  /*3520*/  IMAD R10, R153, R4.reuse, RZ ;  /* 0x00000004990a7224 */ /* 0x081fe400078e02ff */
[----:B------:R-:W-:-:S04]  /*3530*/  IMAD.WIDE.U32 R168, R165, R4, R8 ;  /* 0x00000004a5a87225 */ /* 0x000fc800078e0008 */
[----:B------:R-:W-:-:S04]  /*3540*/  IMAD R9, R165, R5, R10 ;  /* 0x00000005a5097224 */ /* 0x000fc800078e020a */
[----:B------:R-:W-:Y:S01]  /*3550*/  IMAD.IADD R175, R169, 0x1, R9 ;  /* 0x00000001a9af7824 */ /* 0x000fe200078e0209 */
[----:B------:R-:W-:Y:S06]  /*3560*/  @!P0 BRA `(.L_x_35) ;  /* 0x0000005c001c8947 */ /* 0x000fec0003800000 */
[----:B------:R-:W0:Y:S01]  /*3570*/  LDC.64 R10, c[0x0][0x5b8] ;  /* 0x00016e00ff0a7b82 */ /* 0x000e220000000a00 */
[----:B------:R-:W-:-:S07]  /*3580*/  ULDC.64 UR4, c[0x0][0x5c0] ;  /* 0x0001700000047ab9 */ /* 0x000fce0000000a00 */
[----:B------:R-:W1:Y:S08]  /*3590*/  LDC.64 R12, c[0x0][0x5b0] ;  /* 0x00016c00ff0c7b82 */ /* 0x000e700000000a00 */
[----:B------:R-:W2:Y:S01]  /*35a0*/  LDC.64 R8, c[0x0][0x5a8] ;  /* 0x00016a00ff087b82 */ /* 0x000ea20000000a00 */
[----:B0-----:R-:W-:-:S04]  /*35b0*/  IMAD R14, R15, R10, RZ ;  /* 0x0000000a0f0e7224 */ /* 0x001fc800078e02ff */
[C---:B------:R-:W-:Y:S02]  /*35c0*/  IMAD R11, R23.reuse, R11, R14 ;  /* 0x0000000b170b7224 */ /* 0x040fe400078e020e */
[----:B------:R-:W-:-:S04]  /*35d0*/  IMAD.WIDE.U32 R14, R23, R10, R6 ;  /* 0x0000000a170e7225 */ /* 0x000fc800078e0006 */
[----:B-1----:R-:W-:Y:S02]  /*35e0*/  IMAD R20, R153, R12, RZ ;  /* 0x0000000c99147224 */ /* 0x002fe400078e02ff */
[----:B------:R-:W-:Y:S02]  /*35f0*/  IMAD.IADD R21, R15, 0x1, R11 ;  /* 0x000000010f157824 */ /* 0x000fe400078e020b */
[----:B------:R-:W-:Y:S02]  /*3600*/  IMAD R173, R165, R13, R20 ;  /* 0x0000000da5ad7224 */ /* 0x000fe400078e0214 */
[----:B------:R-:W-:-:S04]  /*3610*/  IMAD.MOV.U32 R20, RZ, RZ, R14 ;  /* 0x000000ffff147224 */ /* 0x000fc800078e000e */
[----:B------:R-:W-:-:S04]  /*3620*/  IMAD.WIDE.U32 R158, R165, R12, R20 ;  /* 0x0000000ca59e7225 */ /* 0x000fc800078e0014 */
[----:B------:R-:W-:Y:S01]  /*3630*/  IMAD.IADD R159, R159, 0x1, R173 ;  /* 0x000000019f9f7824 */ /* 0x000fe200078e02ad */
[----:B--2---:R-:W-:-:S04]  /*3640*/  LEA R160, P0, R158, R8, 0x2 ;  /* 0x000000089ea07211 */ /* 0x004fc800078010ff */
[----:B------:R-:W-:-:S05]  /*3650*/  LEA.HI.X R161, R158, R9, R159, 0x2, P0 ;  /* 0x000000099ea17211 */ /* 0x000fca00000f149f */
[----:B------:R0:W2:Y:S01]  /*3660*/  @P2 LDG.E.LTC128B R169, desc[UR36][R160.64] ;  /* 0x00000024a0a92981 */ /* 0x0000a2000c1e1920 */
[----:B------:R-:W-:Y:S01]  /*3670*/  LEA R158, P0, R168, UR4, 0x2 ;  /* 0x00000004a89e7c11 */ /* 0x000fe2000f8010ff */
[----:B------:R-:W-:Y:S01]  /*3680*/  IMAD.WIDE.U32 R162, R165, R12, R6 ;  /* 0x0000000ca5a27225 */ /* 0x000fe200078e0006 */
[----:B------:R-:W-:Y:S01]  /*3690*/  ISETP.GT.AND P3, PT, R0, 0x1, P1 ;  /* 0x000000010000780c */ /* 0x000fe20000f64270 */
[----:B------:R-:W-:Y:S01]  /*36a0*/  BSSY B1, `(.L_x_36) ;  /* 0x0000011000017945 */ /* 0x000fe20003800000 */
[----:B------:R-:W-:Y:S01]  /*36b0*/  LEA.HI.X R159, R168, UR5, R175, 0x2, P0 ;  /* 0x00000005a89f7c11 */ /* 0x000fe200080f14af */
[----:B------:R-:W-:Y:S01]  /*36c0*/  IMAD.IADD R163, R173, 0x1, R163 ;  /* 0x00000001ada37824 */ /* 0x000fe200078e02a3 */
[C---:B0-----:R-:W-:Y:S01]  /*36d0*/  SHF.L.U64.HI R161, R12.reuse, 0x3, R13 ;  /* 0x000000030ca17819 */ /* 0x041fe2000001020d */
[----:B------:R-:W-:Y:S01]  /*36e0*/  IMAD.SHL.U32 R160, R12, 0x8, RZ ;  /* 0x000000080ca07824 */ /* 0x000fe200078e00ff */
[----:B--2---:R-:W-:-:S05]  /*36f0*/  LOP3.LUT R166, R169, 0xffffe000, RZ, 0xc0, !PT ;  /* 0xffffe000a9a67812 */ /* 0x004fca00078ec0ff */
[----:B------:R-:W-:Y:S01]  /*3700*/  FMUL R171, R166, R155 ;  /* 0x0000009ba6ab7220 */ /* 0x000fe20000400000 */
[----:B------:R-:W-:-:S04]  /*3710*/  IMAD.WIDE.U32 R166, R23, R10, R162 ;  /* 0x0000000a17a67225 */ /* 0x000fc800078e00a2 */
[----:B------:R-:W-:Y:S01]  /*3720*/  FFMA R171, R88, R154, R171 ;  /* 0x0000009a58ab7223 */ /* 0x000fe200000000ab */
[----:B------:R-:W-:Y:S01]  /*3730*/  IMAD.IADD R88, R11, 0x1, R167 ;  /* 0x000000010b587824 */ /* 0x000fe200078e02a7 */
[----:B------:R-:W-:-:S03]  /*3740*/  LEA R162, P0, R166, R8, 0x2 ;  /* 0x00000008a6a27211 */ /* 0x000fc600078010ff */
[----:B------:R-:W-:Y:S02]  /*3750*/  F2FP.TF32.F32.PACK_B R171, R171 ;  /* 0x000000abffab723e */ /* 0x000fe400024050ff */
[----:B------:R-:W-:Y:S01]  /*3760*/  LEA.HI.X R163, R166, R9, R88, 0x2, P0 ;  /* 0x00000009a6a37211 */ /* 0x000fe200000f1458 */
[----:B------:R-:W-:Y:S02]  /*3770*/  IMAD.WIDE.U32 R166, R165, R12, R160 ;  /* 0x0000000ca5a67225 */ /* 0x000fe400078e00a0 */
[----:B------:R0:W-:Y:S01]  /*3780*/  @P2 STG.E desc[UR36][R158.64], R171 ;  /* 0x000000ab9e002986 */ /* 0x0001e2000c101924 */
[----:B------:R-:W-:Y:S05]  /*3790*/  @!P3 BRA `(.L_x_37) ;  /* 0x000000000004b947 */ /* 0x000fea0003800000 */
[----:B------:R1:W5:Y:S02]  /*37a0*/  LDG.E.LTC128B R169, desc[UR36][R162.64+0x4] ;  /* 0x00000424a2a97981 */ /* 0x000364000c1e1920 */
.L_x_37:
[----:B------:R-:W-:Y:S05]  /*37b0*/  BSYNC B1 ;  /* 0x0000000000017941 */ /* 0x000fea0003800000 */
.L_x_36:
[----:B-----5:R-:W-:Y:S01]  /*37c0*/  LOP3.LUT R88, R169, 0xffffe000, RZ, 0xc0, !PT ;  /* 0xffffe000a9587812 */ /* 0x020fe200078ec0ff */
[----:B0-----:R-:W-:Y:S01]  /*37d0*/  IMAD.IADD R171, R173, 0x1, R167 ;  /* 0x00000001adab7824 */ /* 0x001fe200078e02a7 */
[----:B------:R-:W-:Y:S02]  /*37e0*/  ISETP.GT.AND P0, PT, R157, 0x8, PT ;  /* 0x000000089d00780c */ /* 0x000fe40003f04270 */
[----:B------:R-:W-:Y:S01]  /*37f0*/  IADD3 R167, P4, R14, R166, RZ ;  /* 0x000000a60ea77210 */ /* 0x000fe20007f9e0ff */
[----:B------:R-:W-:Y:S01]  /*3800*/  FMUL R88, R88, R155 ;  /* 0x0000009b58587220 */ /* 0x000fe20000400000 */
[----:B------:R-:W-:-:S03]  /*3810*/  ISETP.GT.AND P2, PT, R0, RZ, P0 ;  /* 0x000000ff0000720c */ /* 0x000fc60000744270 */
[----:B------:R-:W-:Y:S02]  /*3820*/  IMAD.X R168, R171, 0x1, R21, P4 ;  /* 0x00000001aba87824 */ /* 0x000fe400020e0615 */
[----:B------:R-:W-:Y:S01]  /*3830*/  FFMA R175, R89, R154, R88 ;  /* 0x0000009a59af7223 */ /* 0x000fe20000000058 */
[----:B------:R-:W-:-:S04]  /*3840*/  LEA R172, P4, R167, R8, 0x2 ;  /* 0x00000008a7ac7211 */ /* 0x000fc800078810ff */
[----:B------:R-:W-:Y:S01]  /*3850*/  LEA.HI.X R173, R167, R9, R168, 0x2, P4 ;  /* 0x00000009a7ad7211 */ /* 0x000fe200020f14a8 */
[----:B------:R-:W-:Y:S01]  /*3860*/  IMAD.MOV.U32 R168, RZ, RZ, R169 ;  /* 0x000000ffffa87224 */ /* 0x000fe200078e00a9 */
[----:B------:R-:W-:-:S05]  /*3870*/  F2FP.TF32.F32.PACK_B R175, R175 ;  /* 0x000000afffaf723e */ /* 0x000fca00024050ff */
[----:B------:R0:W-:Y:S04]  /*3880*/  @P3 STG.E desc[UR36][R158.64+0x4], R175 ;  /* 0x000004af9e003986 */ /* 0x0001e8000c101924 */
[----:B------:R-:W2:Y:S01]  /*3890*/  @P2 LDG.E.LTC128B R168, desc[UR36][R172.64] ;  /* 0x00000024aca82981 */ /* 0x000ea2000c1e1920 */
[----:B------:R-:W-:Y:S01]  /*38a0*/  IADD3 R166, P3, R6, R166, RZ ;  /* 0x000000a606a67210 */ /* 0x000fe20007f7e0ff */
[----:B------:R-:W-:Y:S01]  /*38b0*/  IMAD.SHL.U32 R169, R4, 0x20, RZ ;  /* 0x0000002004a97824 */ /* 0x000fe200078e00ff */
[----:B------:R-:W-:Y:S03]  /*38c0*/  BSSY B1, `(.L_x_38) ;  /* 0x0000011000017945 */ /* 0x000fe60003800000 */
[----:B------:R-:W-:Y:S01]  /*38d0*/  IMAD.X R167, R7, 0x1, R171, P3 ;  /* 0x0000000107a77824 */ /* 0x000fe200018e06ab */
[----:B------:R-:W-:Y:S01]  /*38e0*/  IADD3 R170, P3, R169, R158, RZ ;  /* 0x0000009ea9aa7210 */ /* 0x000fe20007f7e0ff */
[----:B------:R-:W-:-:S04]  /*38f0*/  IMAD.WIDE.U32 R166, R23, R10, R166 ;  /* 0x0000000a17a67225 */ /* 0x000fc800078e00a6 */
[----:B------:R-:W-:Y:S01]  /*3900*/  IMAD.IADD R171, R11, 0x1, R167 ;  /* 0x000000010bab7824 */ /* 0x000fe200078e02a7 */
[----:B------:R-:W-:Y:S02]  /*3910*/  SHF.L.U64.HI R167, R4, 0x5, R5 ;  /* 0x0000000504a77819 */ /* 0x000fe40000010205 */
[----:B--2---:R-:W-:-:S05]  /*3920*/  LOP3.LUT R88, R168, 0xffffe000, RZ, 0xc0, !PT ;  /* 0xffffe000a8587812 */ /* 0x004fca00078ec0ff */
[----:B------:R-:W-:Y:S01]  /*3930*/  FMUL R89, R88, R155 ;  /* 0x0000009b58597220 */ /* 0x000fe20000400000 */
[----:B------:R-:W-:-:S03]  /*3940*/  LEA R88, P4, R166, R8, 0x2 ;  /* 0x00000008a6587211 */ /* 0x000fc600078810ff */
[----:B------:R-:W-:Y:S01]  /*3950*/  FFMA R173, R90, R154, R89 ;  /* 0x0000009a5aad7223 */ /* 0x000fe20000000059 */
[----:B------:R-:W-:Y:S01]  /*3960*/  LEA.HI.X R89, R166, R9, R171, 0x2, P4 ;  /* 0x00000009a6597211 */ /* 0x000fe200020f14ab */
[----:B------:R-:W-:Y:S01]  /*3970*/  IMAD.X R171, R167, 0x1, R159, P3 ;  /* 0x00000001a7ab7824 */ /* 0x000fe200018e069f */
[----:B------:R-:W-:Y:S02]  /*3980*/  ISETP.GT.AND P4, PT, R0, 0x1, P0 ;  /* 0x000000010000780c */ /* 0x000fe40000784270 */
[----:B------:R-:W-:-:S05]  /*3990*/  F2FP.TF32.F32.PACK_B R173, R173 ;  /* 0x000000adffad723e */ /* 0x000fca00024050ff */
[----:B------:R0:W-:Y:S06]  /*39a0*/  @P2 STG.E desc[UR36][R170.64], R173 ;  /* 0x000000adaa002986 */ /* 0x0001ec000c101924 */
[----:B------:R-:W-:Y:S05]  /*39b0*/  @!P4 BRA `(.L_x_39) ;  /* 0x000000000004c947 */ /* 0x000fea0003800000 */
[----:B------:R2:W5:Y:S02]  /*39c0*/  LDG.E.LTC128B R168, desc[UR36][R88.64+0x4] ;  /* 0x0000042458a87981 */ /* 0x000564000c1e1920 */
.L_x_39:
[----:B------:R-:W-:Y:S05]  /*39d0*/  BSYNC B1 ;  /* 0x0000000000017941 */ /* 0x000fea0003800000 */
.L_x_38:
[----:B-----5:R-:W-:Y:S01]  /*39e0*/  LOP3.LUT R90, R168, 0xffffe000, RZ, 0xc0, !PT ;  /* 0xffffe000a85a7812 */ /* 0x020fe200078ec0ff */
[----:B------:R-:W-:Y:S01]  /*39f0*/  BSSY B1, `(.L_x_40) ;  /* 0x000000a000017945 */ /* 0x000fe20003800000 */
[----:B------:R-:W-:-:S03]  /*3a00*/  ISETP.GT.AND P2, PT, R0, 0x8, P1 ;  /* 0x000000080000780c */ /* 0x000fc60000f44270 */
[----:B------:R-:W-:-:S04]  /*3a10*/  FMUL R90, R90, R155 ;  /* 0x0000009b5a5a7220 */ /* 0x000fc80000400000 */
[----:B0-----:R-:W-:Y:S01]  /*3a20*/  FFMA R173, R91, R154, R90 ;  /* 0x0000009a5bad7223 */ /* 0x001fe2000000005a */
[----:B------:R-:W-:Y:S02]  /*3a30*/  @P4 IMAD.MOV.U32 R90, RZ, RZ, R170 ;  /* 0x000000ffff5a4224 */ /* 0x000fe400078e00aa */
[----:B------:R-:W-:Y:S02]  /*3a40*/  @P4 IMAD.MOV.U32 R91, RZ, RZ, R171 ;  /* 0x000000ffff5b4224 */ /* 0x000fe400078e00ab */
[----:B------:R-:W-:-:S05]  /*3a50*/  F2FP.TF32.F32.PACK_B R173, R173 ;  /* 0x000000adffad723e */ /* 0x000fca00024050ff */
[----:B------:R0:W-:Y:S01]  /*3a60*/  @P4 STG.E desc[UR36][R90.64+0x4], R173 ;  /* 0x000004ad5a004986 */ /* 0x0001e2000c101924 */
[----:B------:R-:W-:Y:S05]  /*3a70*/  @!P2 BRA `(.L_x_41) ;  /* 0x000000000004a947 */ /* 0x000fea0003800000 */
[----:B------:R3:W5:Y:S02]  /*3a80*/  LDG.E.LTC128B R168, desc[UR36][R162.64+0x20] ;  /* 0x00002024a2a87981 */ /* 0x000764000c1e1920 */
.L_x_41:
[----:B------:R-:W-:Y:S05]  /*3a90*/  BSYNC B1 ;  /* 0x0000000000017941 */ /* 0x000fea0003800000 */
.L_x_40:
[----:B0----5:R-:W-:Y:S01]  /*3aa0*/  LOP3.LUT R90, R168, 0xffffe000, RZ, 0xc0, !PT ;  /* 0xffffe000a85a7812 */ /* 0x021fe200078ec0ff */
[----:B------:R-:W-:Y:S01]  /*3ab0*/  BSSY B1, `(.L_x_42) ;  /* 0x000000a000017945 */ /* 0x000fe20003800000 */
[----:B------:R-:W-:-:S03]  /*3ac0*/  ISETP.GT.AND P3, PT, R0, 0x9, P1 ;  /* 0x000000090000780c */ /* 0x000fc60000f64270 */
[----:B------:R-:W-:Y:S01]  /*3ad0*/  FMUL R91, R90, R155 ;  /* 0x0000009b5a5b7220 */ /* 0x000fe20000400000 */
[----:B------:R-:W-:-:S03]  /*3ae0*/  @P2 IMAD.MOV.U32 R90, RZ, RZ, R158 ;  /* 0x000000ffff5a2224 */ /* 0x000fc600078e009e */
[----:B------:R-:W-:Y:S01]  /*3af0*/  FFMA R173, R92, R154, R91 ;  /* 0x0000009a5cad7223 */ /* 0x000fe2000000005b */
[----:B------:R-:W-:-:S04]  /*3b00*/  @P2 IMAD.MOV.U32 R91, RZ, RZ, R159 ;  /* 0x000000ffff5b2224 */ /* 0x000fc800078e009f */
[----:B------:R-:W-:-:S05]  /*3b10*/  F2FP.TF32.F32.PACK_B R173, R173 ;  /* 0x000000adffad723e */ /* 0x000fca00024050ff */
[----:B------:R0:W-:Y:S01]  /*3b20*/  @P2 STG.E desc[UR36][R90.64+0x20], R173 ;  /* 0x000020ad5a002986 */ /* 0x0001e2000c101924 */
[----:B------:R-:W-:Y:S05]  /*3b30*/  @!P3 BRA `(.L_x_43) ;  /* 0x000000000004b947 */ /* 0x000fea0003800000 */
[----:B------:R4:W5:Y:S02]  /*3b40*/  LDG.E.LTC128B R168, desc[UR36][R162.64+0x24] ;  /* 0x00002424a2a87981 */ /* 0x000964000c1e1920 */
.L_x_43:
[----:B------:R-:W-:Y:S05]  /*3b50*/  BSYNC B1 ;  /* 0x0000000000017941 */ /* 0x000fea0003800000 */
.L_x_42:
[----:B0----5:R-:W-:Y:S01]  /*3b60*/  LOP3.LUT R90, R168, 0xffffe000, RZ, 0xc0, !PT ;  /* 0xffffe000a85a7812 */ /* 0x021fe200078ec0ff */
[----:B------:R-:W-:Y:S01]  /*3b70*/  @P3 IMAD.MOV.U32 R91, RZ, RZ, R159 ;  /* 0x000000ffff5b3224 */ /* 0x000fe200078e009f */
[----:B------:R-:W-:Y:S01]  /*3b80*/  ISETP.GT.AND P2, PT, R0, 0x8, P0 ;  /* 0x000000080000780c */ /* 0x000fe20000744270 */
[----:B------:R-:W-:Y:S02]  /*3b90*/  BSSY B1, `(.L_x_44) ;  /* 0x0000008000017945 */ /* 0x000fe40003800000 */
[----:B------:R-:W-:-:S04]  /*3ba0*/  FMUL R90, R90, R155 ;  /* 0x0000009b5a5a7220 */ /* 0x000fc80000400000 */
[----:B------:R-:W-:Y:S01]  /*3bb0*/  FFMA R93, R93, R154, R90 ;  /* 0x0000009a5d5d7223 */ /* 0x000fe2000000005a */
[----:B------:R-:W-:-:S04]  /*3bc0*/  @P3 IMAD.MOV.U32 R90, RZ, RZ, R158 ;  /* 0x000000ffff5a3224 */ /* 0x000fc800078e009e */
[----:B------:R-:W-:-:S05]  /*3bd0*/  F2FP.TF32.F32.PACK_B R93, R93 ;  /* 0x0000005dff5d723e */ /* 0x000fca00024050ff */
[----:B------:R0:W-:Y:S01]  /*3be0*/  @P3 STG.E desc[UR36][R90.64+0x24], R93 ;  /* 0x0000245d5a003986 */ /* 0x0001e2000c101924 */
[----:B------:R-:W-:Y:S05]  /*3bf0*/  @!P2 BRA `(.L_x_45) ;  /* 0x000000000004a947 */ /* 0x000fea0003800000 */
[----:B------:R0:W5:Y:S02]  /*3c00*/  LDG.E.LTC128B R168, desc[UR36][R88.64+0x20] ;  /* 0x0000202458a87981 */ /* 0x000164000c1e1920 */
.L_x_45:
[----:B------:R-:W-:Y:S05]  /*3c10*/  BSYNC B1 ;  /* 0x0000000000017941 */ /* 0x000fea0003800000 */
.L_x_44:
        /* <DEDUP_REMOVED lines=11> */
.L_x_47:
[----:B------:R-:W-:Y:S05]  /*3cd0*/  BSYNC B1 ;  /* 0x0000000000017941 */ /* 0x000fea0003800000 */
.L_x_46:
        /* <DEDUP_REMOVED lines=11> */
.L_x_49:
[----:B------:R-:W-:Y:S05]  /*3d90*/  BSYNC B1 ;  /* 0x0000000000017941 */ /* 0x000fea0003800000 */
.L_x_48:
        /* <DEDUP_REMOVED lines=11> */
.L_x_51:
[----:B------:R-:W-:Y:S05]  /*3e50*/  BSYNC B1 ;  /* 0x0000000000017941 */ /* 0x000fea0003800000 */
.L_x_50:
        /* <DEDUP_REMOVED lines=11> */
.L_x_53:
[----:B------:R-:W-:Y:S05]  /*3f10*/  BSYNC B1 ;  /* 0x0000000000017941 */ /* 0x000fea0003800000 */
.L_x_52:
        /* <DEDUP_REMOVED lines=11> */
.L_x_55:
[----:B------:R-:W-:Y:S05]  /*3fd0*/  BSYNC B1 ;  /* 0x0000000000017941 */ /* 0x000fea0003800000 */
.L_x_54:
        /* <DEDUP_REMOVED lines=11> */
.L_x_57:
[----:B------:R-:W-:Y:S05]  /*4090*/  BSYNC B1 ;  /* 0x0000000000017941 */ /* 0x000fea0003800000 */
.L_x_56:
        /* <DEDUP_REMOVED lines=11> */
.L_x_59:
[----:B------:R-:W-:Y:S05]  /*4150*/  BSYNC B1 ;  /* 0x0000000000017941 */ /* 0x000fea0003800000 */
.L_x_58:
        /* <DEDUP_REMOVED lines=11> */
.L_x_61:
[----:B------:R-:W-:Y:S05]  /*4210*/  BSYNC B1 ;  /* 0x0000000000017941 */ /* 0x000fea0003800000 */
.L_x_60:
        /* <DEDUP_REMOVED lines=11> */
.L_x_63:
[----:B------:R-:W-:Y:S05]  /*42d0*/  BSYNC B1 ;  /* 0x0000000000017941 */ /* 0x000fea0003800000 */
.L_x_62:
        /* <DEDUP_REMOVED lines=11> */
.L_x_65:
[----:B------:R-:W-:Y:S05]  /*4390*/  BSYNC B1 ;  /* 0x0000000000017941 */ /* 0x000fea0003800000 */
.L_x_64:
        /* <DEDUP_REMOVED lines=11> */
.L_x_67:
[----:B------:R-:W-:Y:S05]  /*4450*/  BSYNC B1 ;  /* 0x0000000000017941 */ /* 0x000fea0003800000 */
.L_x_66:
        /* <DEDUP_REMOVED lines=11> */
.L_x_69:
[----:B------:R-:W-:Y:S05]  /*4510*/  BSYNC B1 ;  /* 0x0000000000017941 */ /* 0x000fea0003800000 */
.L_x_68:
        /* <DEDUP_REMOVED lines=11> */
.L_x_71:
[----:B------:R-:W-:Y:S05]  /*45d0*/  BSYNC B1 ;  /* 0x0000000000017941 */ /* 0x000fea0003800000 */
.L_x_70:
        /* <DEDUP_REMOVED lines=11> */
.L_x_73:
[----:B------:R-:W-:Y:S05]  /*4690*/  BSYNC B1 ;  /* 0x0000000000017941 */ /* 0x000fea0003800000 */
.L_x_72:
        /* <DEDUP_REMOVED lines=11> */
.L_x_75:
[----:B------:R-:W-:Y:S05]  /*4750*/  BSYNC B1 ;  /* 0x0000000000017941 */ /* 0x000fea0003800000 */
.L_x_74:
        /* <DEDUP_REMOVED lines=11> */
.L_x_77:
[----:B------:R-:W-:Y:S05]  /*4810*/  BSYNC B1 ;  /* 0x0000000000017941 */ /* 0x000fea0003800000 */
.L_x_76:
        /* <DEDUP_REMOVED lines=11> */
.L_x_79:
[----:B------:R-:W-:Y:S05]  /*48d0*/  BSYNC B1 ;  /* 0x0000000000017941 */ /* 0x000fea0003800000 */
.L_x_78:
        /* <DEDUP_REMOVED lines=11> */
.L_x_81:
[----:B------:R-:W-:Y:S05]  /*4990*/  BSYNC B1 ;  /* 0x0000000000017941 */ /* 0x000fea0003800000 */
.L_x_80:
        /* <DEDUP_REMOVED lines=11> */
.L_x_83:
[----:B------:R-:W-:Y:S05]  /*4a50*/  BSYNC B1 ;  /* 0x0000000000017941 */ /* 0x000fea0003800000 */
.L_x_82:
        /* <DEDUP_REMOVED lines=11> */
.L_x_85:
[----:B------:R-:W-:Y:S05]  /*4b10*/  BSYNC B1 ;  /* 0x0000000000017941 */ /* 0x000fea0003800000 */
.L_x_84:
        /* <DEDUP_REMOVED lines=11> */
.L_x_87:
[----:B------:R-:W-:Y:S05]  /*4bd0*/  BSYNC B1 ;  /* 0x0000000000017941 */ /* 0x000fea0003800000 */
.L_x_86:
        /* <DEDUP_REMOVED lines=11> */
.L_x_89:
[----:B------:R-:W-:Y:S05]  /*4c90*/  BSYNC B1 ;  /* 0x0000000000017941 */ /* 0x000fea0003800000 */
.L_x_88:
        /* <DEDUP_REMOVED lines=11> */
.L_x_91:
[----:B------:R-:W-:Y:S05]  /*4d50*/  BSYNC B1 ;  /* 0x0000000000017941 */ /* 0x000fea0003800000 */
.L_x_90:
        /* <DEDUP_REMOVED lines=11> */
.L_x_93:
[----:B------:R-:W-:Y:S05]  /*4e10*/  BSYNC B1 ;  /* 0x0000000000017941 */ /* 0x000fea0003800000 */
.L_x_92:
        /* <DEDUP_REMOVED lines=11> */
.L_x_95:
[----:B------:R-:W-:Y:S05]  /*4ed0*/  BSYNC B1 ;  /* 0x0000000000017941 */ /* 0x000fea0003800000 */
.L_x_94:
        /* <DEDUP_REMOVED lines=11> */
.L_x_97:
[----:B------:R-:W-:Y:S05]  /*4f90*/  BSYNC B1 ;  /* 0x0000000000017941 */ /* 0x000fea0003800000 */
.L_x_96:
        /* <DEDUP_REMOVED lines=11> */
.L_x_99:
[----:B------:R-:W-:Y:S05]  /*5050*/  BSYNC B1 ;  /* 0x0000000000017941 */ /* 0x000fea0003800000 */
.L_x_98:
        /* <DEDUP_REMOVED lines=11> */
.L_x_101:
[----:B------:R-:W-:Y:S05]  /*5110*/  BSYNC B1 ;  /* 0x0000000000017941 */ /* 0x000fea0003800000 */
.L_x_100:
        /* <DEDUP_REMOVED lines=11> */
.L_x_103:
[----:B------:R-:W-:Y:S05]  /*51d0*/  BSYNC B1 ;  /* 0x0000000000017941 */ /* 0x000fea0003800000 */
.L_x_102:
        /* <DEDUP_REMOVED lines=11> */
.L_x_105:
[----:B------:R-:W-:Y:S05]  /*5290*/  BSYNC B1 ;  /* 0x0000000000017941 */ /* 0x000fea0003800000 */
.L_x_104:
        /* <DEDUP_REMOVED lines=11> */
.L_x_107:
[----:B------:R-:W-:Y:S05]  /*5350*/  BSYNC B1 ;  /* 0x0000000000017941 */ /* 0x000fea0003800000 */
.L_x_106:
        /* <DEDUP_REMOVED lines=11> */
.L_x_109:
[----:B------:R-:W-:Y:S05]  /*5410*/  BSYNC B1 ;  /* 0x0000000000017941 */ /* 0x000fea0003800000 */
.L_x_108:
        /* <DEDUP_REMOVED lines=11> */
.L_x_111:
[----:B------:R-:W-:Y:S05]  /*54d0*/  BSYNC B1 ;  /* 0x0000000000017941 */ /* 0x000fea0003800000 */
.L_x_110:
        /* <DEDUP_REMOVED lines=11> */
.L_x_113:
[----:B------:R-:W-:Y:S05]  /*5590*/  BSYNC B1 ;  /* 0x0000000000017941 */ /* 0x000fea0003800000 */
.L_x_112:
        /* <DEDUP_REMOVED lines=11> */
.L_x_115:
[----:B------:R-:W-:Y:S05]  /*5650*/  BSYNC B1 ;  /* 0x0000000000017941 */ /* 0x000fea0003800000 */
.L_x_114:
        /* <DEDUP_REMOVED lines=11> */
.L_x_117:
[----:B------:R-:W-:Y:S05]  /*5710*/  BSYNC B1 ;  /* 0x0000000000017941 */ /* 0x000fea0003800000 */
.L_x_116:
        /* <DEDUP_REMOVED lines=11> */
.L_x_119:
[----:B------:R-:W-:Y:S05]  /*57d0*/  BSYNC B1 ;  /* 0x0000000000017941 */ /* 0x000fea0003800000 */
.L_x_118:
        /* <DEDUP_REMOVED lines=11> */
.L_x_121:
[----:B------:R-:W-:Y:S05]  /*5890*/  BSYNC B1 ;  /* 0x0000000000017941 */ /* 0x000fea0003800000 */
.L_x_120:
        /* <DEDUP_REMOVED lines=11> */
.L_x_123:
[----:B------:R-:W-:Y:S05]  /*5950*/  BSYNC B1 ;  /* 0x0000000000017941 */ /* 0x000fea0003800000 */
.L_x_122:
        /* <DEDUP_REMOVED lines=11> */
.L_x_125:
[----:B------:R-:W-:Y:S05]  /*5a10*/  BSYNC B1 ;  /* 0x0000000000017941 */ /* 0x000fea0003800000 */
.L_x_124:
        /* <DEDUP_REMOVED lines=11> */
.L_x_127:
[----:B------:R-:W-:Y:S05]  /*5ad0*/  BSYNC B1 ;  /* 0x0000000000017941 */ /* 0x000fea0003800000 */
.L_x_126:
        /* <DEDUP_REMOVED lines=11> */
.L_x_129:
[----:B------:R-:W-:Y:S05]  /*5b90*/  BSYNC B1 ;  /* 0x0000000000017941 */ /* 0x000fea0003800000 */
.L_x_128:
        /* <DEDUP_REMOVED lines=11> */
.L_x_131:
[----:B------:R-:W-:Y:S05]  /*5c50*/  BSYNC B1 ;  /* 0x0000000000017941 */ /* 0x000fea0003800000 */
.L_x_130:
        /* <DEDUP_REMOVED lines=11> */
.L_x_133:
[----:B------:R-:W-:Y:S05]  /*5d10*/  BSYNC B1 ;  /* 0x0000000000017941 */ /* 0x000fea0003800000 */
.L_x_132:
        /* <DEDUP_REMOVED lines=11> */
.L_x_135:
[----:B------:R-:W-:Y:S05]  /*5dd0*/  BSYNC B1 ;  /* 0x0000000000017941 */ /* 0x000fea0003800000 */
.L_x_134:
        /* <DEDUP_REMOVED lines=11> */
.L_x_137:
[----:B------:R-:W-:Y:S05]  /*5e90*/  BSYNC B1 ;  /* 0x0000000000017941 */ /* 0x000fea0003800000 */
.L_x_136:
        /* <DEDUP_REMOVED lines=11> */
.L_x_139:
[----:B------:R-:W-:Y:S05]  /*5f50*/  BSYNC B1 ;  /* 0x0000000000017941 */ /* 0x000fea0003800000 */
.L_x_138:
        /* <DEDUP_REMOVED lines=11> */
.L_x_141:
[----:B------:R-:W-:Y:S05]  /*6010*/  BSYNC B1 ;  /* 0x0000000000017941 */ /* 0x000fea0003800000 */
.L_x_140:
        /* <DEDUP_REMOVED lines=11> */
.L_x_143:
[----:B------:R-:W-:Y:S05]  /*60d0*/  BSYNC B1 ;  /* 0x0000000000017941 */ /* 0x000fea0003800000 */
.L_x_142:
        /* <DEDUP_REMOVED lines=11> */
.L_x_145:
[----:B------:R-:W-:Y:S05]  /*6190*/  BSYNC B1 ;  /* 0x0000000000017941 */ /* 0x000fea0003800000 */
.L_x_144:
        /* <DEDUP_REMOVED lines=11> */
.L_x_147:
[----:B------:R-:W-:Y:S05]  /*6250*/  BSYNC B1 ;  /* 0x0000000000017941 */ /* 0x000fea0003800000 */
.L_x_146:
        /* <DEDUP_REMOVED lines=11> */
.L_x_149:
[----:B------:R-:W-:Y:S05]  /*6310*/  BSYNC B1 ;  /* 0x0000000000017941 */ /* 0x000fea0003800000 */
.L_x_148:
        /* <DEDUP_REMOVED lines=11> */
.L_x_151:
[----:B------:R-:W-:Y:S05]  /*63d0*/  BSYNC B1 ;  /* 0x0000000000017941 */ /* 0x000fea0003800000 */
.L_x_150:
        /* <DEDUP_REMOVED lines=11> */
.L_x_153:
[----:B------:R-:W-:Y:S05]  /*6490*/  BSYNC B1 ;  /* 0x0000000000017941 */ /* 0x000fea0003800000 */
.L_x_152:
        /* <DEDUP_REMOVED lines=11> */
.L_x_155:
[----:B------:R-:W-:Y:S05]  /*6550*/  BSYNC B1 ;  /* 0x0000000000017941 */ /* 0x000fea0003800000 */
.L_x_154:
        /* <DEDUP_REMOVED lines=11> */
.L_x_157:
[----:B------:R-:W-:Y:S05]  /*6610*/  BSYNC B1 ;  /* 0x0000000000017941 */ /* 0x000fea0003800000 */
.L_x_156:
[----:B0----5:R-:W-:Y:S01]  /*6620*/  LOP3.LUT R90, R168, 0xffffe000, RZ, 0xc0, !PT ;  /* 0xffffe000a85a7812 */ /* 0x021fe200078ec0ff */
[----:B------:R-:W-:Y:S01]  /*6630*/  BSSY B1, `(.L_x_158) ;  /* 0x000000d000017945 */ /* 0x000fe20003800000 */
[----:B------:R-:W-:-:S03]  /*6640*/  IADD3 R165, P1, R165, 0x80, RZ ;  /* 0x00000080a5a57810 */ /* 0x000fc60007f3e0ff */
[----:B------:R-:W-:Y:S01]  /*6650*/  FMUL R91, R90, R155 ;  /* 0x0000009b5a5b7220 */ /* 0x000fe20000400000 */
[----:B------:R-:W-:Y:S02]  /*6660*/  @P2 IMAD.MOV.U32 R90, RZ, RZ, R170 ;  /* 0x000000ffff5a2224 */ /* 0x000fe400078e00aa */
[----:B------:R-:W-:Y:S02]  /*6670*/  IMAD.X R153, RZ, RZ, R153, P1 ;  /* 0x000000ffff997224 */ /* 0x000fe400008e0699 */
[----:B------:R-:W-:Y:S01]  /*6680*/  FFMA R93, R150, R154, R91 ;  /* 0x0000009a965d7223 */ /* 0x000fe2000000005b */
[----:B------:R-:W-:Y:S01]  /*6690*/  @P2 IMAD.MOV.U32 R91, RZ, RZ, R171 ;  /* 0x000000ffff5b2224 */ /* 0x000fe200078e00ab */
[----:B------:R-:W-:Y:S01]  /*66a0*/  ISETP.GT.AND P1, PT, R0, 0x79, P0 ;  /* 0x000000790000780c */ /* 0x000fe20000724270 */
[----:B------:R-:W-:Y:S02]  /*66b0*/  IMAD R92, R153, R12, RZ ;  /* 0x0000000c995c7224 */ /* 0x000fe400078e02ff */
[----:B------:R-:W-:-:S05]  /*66c0*/  F2FP.TF32.F32.PACK_B R93, R93 ;  /* 0x0000005dff5d723e */ /* 0x000fca00024050ff */
[----:B------:R0:W-:Y:S05]  /*66d0*/  @P2 STG.E desc[UR36][R90.64+0x1e0], R93 ;  /* 0x0001e05d5a002986 */ /* 0x0001ea000c101924 */
[----:B------:R-:W-:Y:S05]  /*66e0*/  @!P1 BRA `(.L_x_159) ;  /* 0x0000000000049947 */ /* 0x000fea0003800000 */
[----:B------:R0:W5:Y:S02]  /*66f0*/  LDG.E.LTC128B R168, desc[UR36][R88.64+0x1e4] ;  /* 0x0001e42458a87981 */ /* 0x000164000c1e1920 */
.L_x_159:
[----:B------:R-:W-:Y:S05]  /*6700*/  BSYNC B1 ;  /* 0x0000000000017941 */ /* 0x000fea0003800000 */
.L_x_158:
[----:B0----5:R-:W-:Y:S01]  /*6710*/  LOP3.LUT R90, R168, 0xffffe000, RZ, 0xc0, !PT ;  /* 0xffffe000a85a7812 */ /* 0x021fe200078ec0ff */
[----:B------:R-:W-:Y:S01]  /*6720*/  IMAD R99, R165, R13, R92 ;  /* 0x0000000da5637224 */ /* 0x000fe200078e025c */
[----:B------:R-:W-:Y:S01]  /*6730*/  ISETP.GT.AND P0, PT, R157, 0x80, PT ;  /* 0x000000809d00780c */ /* 0x000fe20003f04270 */
[----:B--2---:R-:W-:-:S04]  /*6740*/  IMAD.WIDE.U32 R88, R165, R12, R20 ;  /* 0x0000000ca5587225 */ /* 0x004fc800078e0014 */
[----:B------:R-:W-:Y:S01]  /*6750*/  FMUL R90, R90, R155 ;  /* 0x0000009b5a5a7220 */ /* 0x000fe20000400000 */
[----:B------:R-:W-:Y:S01]  /*6760*/  ISETP.GT.AND P2, PT, R0, RZ, P0 ;  /* 0x000000ff0000720c */ /* 0x000fe20000744270 */
[----:B------:R-:W-:Y:S02]  /*6770*/  IMAD.IADD R13, R89, 0x1, R99 ;  /* 0x00000001590d7824 */ /* 0x000fe400078e0263 */
[----:B------:R-:W-:Y:S01]  /*6780*/  FFMA R151, R151, R154, R90 ;  /* 0x0000009a97977223 */ /* 0x000fe2000000005a */
[----:B------:R-:W-:-:S04]  /*6790*/  LEA R90, P3, R88, R8, 0x2 ;  /* 0x00000008585a7211 */ /* 0x000fc800078610ff */
[----:B------:R-:W-:Y:S02]  /*67a0*/  F2FP.TF32.F32.PACK_B R151, R151 ;  /* 0x00000097ff97723e */ /* 0x000fe400024050ff */
[----:B------:R-:W-:-:S03]  /*67b0*/  LEA.HI.X R91, R88, R9, R13, 0x2, P3 ;  /* 0x00000009585b7211 */ /* 0x000fc600018f140d */
[----:B------:R0:W-:Y:S04]  /*67c0*/  @P1 STG.E desc[UR36][R170.64+0x1e4], R151 ;  /* 0x0001e497aa001986 */ /* 0x0001e8000c101924 */
[----:B------:R-:W2:Y:S01]  /*67d0*/  @P2 LDG.E.LTC128B R168, desc[UR36][R90.64] ;  /* 0x000000245aa82981 */ /* 0x000ea2000c1e1920 */
[----:B------:R-:W-:Y:S01]  /*67e0*/  IMAD.WIDE.U32 R88, R165, R12, R6 ;  /* 0x0000000ca5587225 */ /* 0x000fe200078e0006 */
[----:B------:R-:W-:Y:S01]  /*67f0*/  SHF.L.U64.HI R97, R4, 0x9, R5 ;  /* 0x0000000904617819 */ /* 0x000fe20000010205 */
[----:B------:R-:W-:Y:S01]  /*6800*/  BSSY B1, `(.L_x_160) ;  /* 0x0000012000017945 */ /* 0x000fe20003800000 */
[----:B------:R-:W-:Y:S01]  /*6810*/  ISETP.GT.AND P3, PT, R0, 0x1, P0 ;  /* 0x000000010000780c */ /* 0x000fe20000764270 */
[----:B------:R-:W-:Y:S02]  /*6820*/  IMAD.IADD R89, R99, 0x1, R89 ;  /* 0x0000000163597824 */ /* 0x000fe400078e0259 */
[----:B------:R-:W-:-:S02]  /*6830*/  IMAD.SHL.U32 R95, R4, 0x200, RZ ;  /* 0x00000200045f7824 */ /* 0x000fc400078e00ff */
[----:B------:R-:W-:Y:S01]  /*6840*/  IMAD.WIDE.U32 R160, R165, R12, R160 ;  /* 0x0000000ca5a07225 */ /* 0x000fe200078e00a0 */
[----:B--2---:R-:W-:-:S05]  /*6850*/  LOP3.LUT R92, R168, 0xffffe000, RZ, 0xc0, !PT ;  /* 0xffffe000a85c7812 */ /* 0x004fca00078ec0ff */
[----:B------:R-:W-:Y:S01]  /*6860*/  FMUL R13, R92, R155 ;  /* 0x0000009b5c0d7220 */ /* 0x000fe20000400000 */
[----:B------:R-:W-:Y:S01]  /*6870*/  IMAD.WIDE.U32 R92, R23, R10, R88 ;  /* 0x0000000a175c7225 */ /* 0x000fe200078e0058 */
[----:B------:R-:W-:-:S03]  /*6880*/  IADD3 R88, P1, R95, R158, RZ ;  /* 0x0000009e5f587210 */ /* 0x000fc60007f3e0ff */
[----:B------:R-:W-:Y:S01]  /*6890*/  FFMA R13, R24, R154, R13 ;  /* 0x0000009a180d7223 */ /* 0x000fe2000000000d */
[----:B------:R-:W-:Y:S01]  /*68a0*/  IMAD.IADD R5, R11, 0x1, R93 ;  /* 0x000000010b057824 */ /* 0x000fe200078e025d */
[C---:B------:R-:W-:Y:S01]  /*68b0*/  LEA R4, P4, R92.reuse, R8, 0x2 ;  /* 0x000000085c047211 */ /* 0x040fe200078810ff */
[----:B------:R-:W-:Y:S02]  /*68c0*/  IMAD.X R89, R97, 0x1, R159, P1 ;  /* 0x0000000161597824 */ /* 0x000fe400008e069f */
[----:B------:R-:W-:Y:S02]  /*68d0*/  F2FP.TF32.F32.PACK_B R13, R13 ;  /* 0x0000000dff0d723e */ /* 0x000fe400024050ff */
[----:B------:R-:W-:-:S03]  /*68e0*/  LEA.HI.X R5, R92, R9, R5, 0x2, P4 ;  /* 0x000000095c057211 */ /* 0x000fc600020f1405 */
[----:B------:R0:W-:Y:S01]  /*68f0*/  @P2 STG.E desc[UR36][R88.64], R13 ;  /* 0x0000000d58002986 */ /* 0x0001e2000c101924 */
[----:B------:R-:W-:Y:S05]  /*6900*/  @!P3 BRA `(.L_x_161) ;  /* 0x000000000004b947 */ /* 0x000fea0003800000 */
[----:B------:R2:W5:Y:S02]  /*6910*/  LDG.E.LTC128B R168, desc[UR36][R4.64+0x4] ;  /* 0x0000042404a87981 */ /* 0x000564000c1e1920 */
.L_x_161:
[----:B------:R-:W-:Y:S05]  /*6920*/  BSYNC B1 ;  /* 0x0000000000017941 */ /* 0x000fea0003800000 */
.L_x_160:
[----:B-----5:R-:W-:Y:S01]  /*6930*/  LOP3.LUT R12, R168, 0xffffe000, RZ, 0xc0, !PT ;  /* 0xffffe000a80c7812 */ /* 0x020fe200078ec0ff */
[----:B------:R-:W-:Y:S01]  /*6940*/  IMAD.IADD R99, R99, 0x1, R161 ;  /* 0x0000000163637824 */ /* 0x000fe200078e02a1 */
[-C--:B------:R-:W-:Y:S01]  /*6950*/  IADD3 R14, P2, R14, R160.reuse, RZ ;  /* 0x000000a00e0e7210 */ /* 0x080fe20007f5e0ff */
[----:B------:R-:W-:Y:S01]  /*6960*/  @P3 IMAD.MOV.U32 R15, RZ, RZ, R89 ;  /* 0x000000ffff0f3224 */ /* 0x000fe200078e0059 */
[----:B------:R-:W-:Y:S01]  /*6970*/  ISETP.GT.AND P1, PT, R157, 0x88, PT ;  /* 0x000000889d00780c */ /* 0x000fe20003f24270 */
[----:B------:R-:W-:Y:S01]  /*6980*/  FMUL R20, R12, R155 ;  /* 0x0000009b0c147220 */ /* 0x000fe20000400000 */
[----:B------:R-:W-:Y:S01]  /*6990*/  IADD3 R12, P4, R6, R160, RZ ;  /* 0x000000a0060c7210 */ /* 0x000fe20007f9e0ff */
[----:B------:R-:W-:Y:S02]  /*69a0*/  BSSY B1, `(.L_x_162) ;  /* 0x000000d000017945 */ /* 0x000fe40003800000 */
[----:B------:R-:W-:Y:S01]  /*69b0*/  FFMA R25, R25, R154, R20 ;  /* 0x0000009a19197223 */ /* 0x000fe20000000014 */
[----:B------:R-:W-:Y:S01]  /*69c0*/  IMAD.X R20, R99, 0x1, R21, P2 ;  /* 0x0000000163147824 */ /* 0x000fe200010e0615 */
[----:B------:R-:W-:Y:S01]  /*69d0*/  ISETP.GT.AND P2, PT, R0, RZ, P1 ;  /* 0x000000ff0000720c */ /* 0x000fe20000f44270 */
[----:B0-----:R-:W-:Y:S01]  /*69e0*/  IMAD.X R13, R7, 0x1, R99, P4 ;  /* 0x00000001070d7824 */ /* 0x001fe200020e0663 */
[----:B------:R-:W-:-:S02]  /*69f0*/  LEA R6, P4, R14, R8, 0x2 ;  /* 0x000000080e067211 */ /* 0x000fc400078810ff */
[----:B------:R-:W-:Y:S01]  /*6a00*/  F2FP.TF32.F32.PACK_B R25, R25 ;  /* 0x00000019ff19723e */ /* 0x000fe200024050ff */
[----:B------:R-:W-:Y:S01]  /*6a10*/  IMAD.WIDE.U32 R12, R23, R10, R12 ;  /* 0x0000000a170c7225 */ /* 0x000fe200078e000c */
[----:B------:R-:W-:-:S03]  /*6a20*/  LEA.HI.X R7, R14, R9, R20, 0x2, P4 ;  /* 0x000000090e077211 */ /* 0x000fc600020f1414 */
[----:B------:R-:W-:-:S05]  /*6a30*/  @P3 IMAD.MOV.U32 R14, RZ, RZ, R88 ;  /* 0x000000ffff0e3224 */ /* 0x000fca00078e0058 */
[----:B------:R0:W-:Y:S01]  /*6a40*/  @P3 STG.E desc[UR36][R14.64+0x4], R25 ;  /* 0x000004190e003986 */ /* 0x0001e2000c101924 */
[----:B------:R-:W-:Y:S05]  /*6a50*/  @!P2 BRA `(.L_x_163) ;  /* 0x000000000004a947 */ /* 0x000fea0003800000 */
[----:B------:R0:W5:Y:S02]  /*6a60*/  LDG.E.LTC128B R168, desc[UR36][R6.64] ;  /* 0x0000002406a87981 */ /* 0x000164000c1e1920 */
.L_x_163:
[----:B------:R-:W-:Y:S05]  /*6a70*/  BSYNC B1 ;  /* 0x0000000000017941 */ /* 0x000fea0003800000 */
.L_x_162:
[----:B0----5:R-:W-:Y:S01]  /*6a80*/  LOP3.LUT R6, R168, 0xffffe000, RZ, 0xc0, !PT ;  /* 0xffffe000a8067812 */ /* 0x021fe200078ec0ff */
[----:B------:R-:W-:Y:S01]  /*6a90*/  IMAD.IADD R11, R11, 0x1, R13 ;  /* 0x000000010b0b7824 */ /* 0x000fe200078e020d */
[----:B------:R-:W-:Y:S01]  /*6aa0*/  LEA R8, P4, R12, R8, 0x2 ;  /* 0x000000080c087211 */ /* 0x000fe200078810ff */
[----:B------:R-:W-:Y:S02]  /*6ab0*/  BSSY B1, `(.L_x_164) ;  /* 0x000000b000017945 */ /* 0x000fe40003800000 */
[----:B------:R-:W-:Y:S01]  /*6ac0*/  FMUL R7, R6, R155 ;  /* 0x0000009b06077220 */ /* 0x000fe20000400000 */
[----:B------:R-:W-:Y:S02]  /*6ad0*/  IADD3 R6, P3, R88, R169, RZ ;  /* 0x000000a958067210 */ /* 0x000fe40007f7e0ff */
[----:B------:R-:W-:Y:S01]  /*6ae0*/  LEA.HI.X R9, R12, R9, R11, 0x2, P4 ;  /* 0x000000090c097211 */ /* 0x000fe200020f140b */
[----:B------:R-:W-:Y:S01]  /*6af0*/  FFMA R13, R26, R154, R7 ;  /* 0x0000009a1a0d7223 */ /* 0x000fe20000000007 */
[----:B------:R-:W-:Y:S01]  /*6b00*/  ISETP.GT.AND P4, PT, R0, 0x1, P1 ;  /* 0x000000010000780c */ /* 0x000fe20000f84270 */
[----:B------:R-:W-:-:S03]  /*6b10*/  IMAD.X R7, R89, 0x1, R167, P3 ;  /* 0x0000000159077824 */ /* 0x000fc600018e06a7 */
[----:B------:R-:W-:-:S05]  /*6b20*/  F2FP.TF32.F32.PACK_B R13, R13 ;  /* 0x0000000dff0d723e */ /* 0x000fca00024050ff */
[----:B------:R0:W-:Y:S04]  /*6b30*/  @P2 STG.E desc[UR36][R6.64], R13 ;  /* 0x0000000d06002986 */ /* 0x0001e8000c101924 */
[----:B------:R-:W-:Y:S05]  /*6b40*/  @!P4 BRA `(.L_x_165) ;  /* 0x000000000004c947 */ /* 0x000fea0003800000 */
[----:B------:R0:W5:Y:S02]  /*6b50*/  LDG.E.LTC128B R168, desc[UR36][R8.64+0x4] ;  /* 0x0000042408a87981 */ /* 0x000164000c1e1920 */
.L_x_165:
[----:B------:R-:W-:Y:S05]  /*6b60*/  BSYNC B1 ;  /* 0x0000000000017941 */ /* 0x000fea0003800000 */
.L_x_164:
[----:B-----5:R-:W-:Y:S01]  /*6b70*/  LOP3.LUT R10, R168, 0xffffe000, RZ, 0xc0, !PT ;  /* 0xffffe000a80a7812 */ /* 0x020fe200078ec0ff */
[----:B------:R-:W-:Y:S01]  /*6b80*/  BSSY B1, `(.L_x_166) ;  /* 0x0000008000017945 */ /* 0x000fe20003800000 */
[----:B------:R-:W-:-:S03]  /*6b90*/  ISETP.GT.AND P2, PT, R0, 0x8, P0 ;  /* 0x000000080000780c */ /* 0x000fc60000744270 */
[----:B------:R-:W-:-:S04]  /*6ba0*/  FMUL R10, R10, R155 ;  /* 0x0000009b0a0a7220 */ /* 0x000fc80000400000 */
[----:B------:R-:W-:-:S05]  /*6bb0*/  FFMA R27, R27, R154, R10 ;  /* 0x0000009a1b1b7223 */ /* 0x000fca000000000a */
[----:B------:R-:W-:-:S05]  /*6bc0*/  F2FP.TF32.F32.PACK_B R27, R27 ;  /* 0x0000001bff1b723e */ /* 0x000fca00024050ff */
[----:B------:R0:W-:Y:S01]  /*6bd0*/  @P4 STG.E desc[UR36][R6.64+0x4], R27 ;  /* 0x0000041b06004986 */ /* 0x0001e2000c101924 */
[----:B------:R-:W-:Y:S05]  /*6be0*/  @!P2 BRA `(.L_x_167) ;  /* 0x000000000004a947 */ /* 0x000fea0003800000 */
[----:B------:R0:W5:Y:S02]  /*6bf0*/  LDG.E.LTC128B R168, desc[UR36][R4.64+0x20] ;  /* 0x0000202404a87981 */ /* 0x000164000c1e1920 */
.L_x_167:
[----:B------:R-:W-:Y:S05]  /*6c00*/  BSYNC B1 ;  /* 0x0000000000017941 */ /* 0x000fea0003800000 */
.L_x_166:
[----:B0----5:R-:W-:Y:S01]  /*6c10*/  LOP3.LUT R6, R168, 0xffffe000, RZ, 0xc0, !PT ;  /* 0xffffe000a8067812 */ /* 0x021fe200078ec0ff */
[----:B------:R-:W-:Y:S01]  /*6c20*/  BSSY B1, `(.L_x_168) ;  /* 0x000000a000017945 */ /* 0x000fe20003800000 */
[----:B------:R-:W-:-:S03]  /*6c30*/  ISETP.GT.AND P4, PT, R0, 0x9, P0 ;  /* 0x000000090000780c */ /* 0x000fc60000784270 */
[----:B------:R-:W-:Y:S01]  /*6c40*/  FMUL R7, R6, R155 ;  /* 0x0000009b06077220 */ /* 0x000fe20000400000 */
[----:B------:R-:W-:-:S03]  /*6c50*/  IMAD.MOV.U32 R6, RZ, RZ, R88 ;  /* 0x000000ffff067224 */ /* 0x000fc600078e0058 */
[----:B------:R-:W-:Y:S01]  /*6c60*/  FFMA R11, R28, R154, R7 ;  /* 0x0000009a1c0b7223 */ /* 0x000fe20000000007 */
[----:B------:R-:W-:-:S04]  /*6c70*/  IMAD.MOV.U32 R7, RZ, RZ, R89 ;  /* 0x000000ffff077224 */ /* 0x000fc800078e0059 */
[----:B------:R-:W-:-:S05]  /*6c80*/  F2FP.TF32.F32.PACK_B R11, R11 ;  /* 0x0000000bff0b723e */ /* 0x000fca00024050ff */
[----:B------:R0:W-:Y:S01]  /*6c90*/  @P2 STG.E desc[UR36][R6.64+0x20], R11 ;  /* 0x0000200b06002986 */ /* 0x0001e2000c101924 */
[----:B------:R-:W-:Y:S05]  /*6ca0*/  @!P4 BRA `(.L_x_169) ;  /* 0x000000000004c947 */ /* 0x000fea0003800000 */
[----:B------:R0:W5:Y:S02]  /*6cb0*/  LDG.E.LTC128B R168, desc[UR36][R4.64+0x24] ;  /* 0x0000242404a87981 */ /* 0x000164000c1e1920 */
.L_x_169:
[----:B------:R-:W-:Y:S05]  /*6cc0*/  BSYNC B1 ;  /* 0x0000000000017941 */ /* 0x000fea0003800000 */
.L_x_168:
        /* <DEDUP_REMOVED lines=9> */
.L_x_171:
[----:B------:R-:W-:Y:S05]  /*6d60*/  BSYNC B1 ;  /* 0x0000000000017941 */ /* 0x000fea0003800000 */
.L_x_170:
[----:B-----5:R-:W-:Y:S01]  /*6d70*/  LOP3.LUT R10, R168, 0xffffe000, RZ, 0xc0, !PT ;  /* 0xffffe000a80a7812 */ /* 0x020fe200078ec0ff */
[----:B------:R-:W-:Y:S01]  /*6d80*/  BSSY B1, `(.L_x_172) ;  /* 0x000000a000017945 */ /* 0x000fe20003800000 */
[----:B------:R-:W-:-:S03]  /*6d90*/  ISETP.GT.AND P2, PT, R0, 0x9, P1 ;  /* 0x000000090000780c */ /* 0x000fc60000f44270 */
[----:B0-----:R-:W-:Y:S01]  /*6da0*/  FMUL R11, R10, R155 ;  /* 0x0000009b0a0b7220 */ /* 0x001fe20000400000 */
[----:B------:R-:W-:-:S03]  /*6db0*/  IADD3 R10, P4, R169, R88, RZ ;  /* 0x00000058a90a7210 */ /* 0x000fc60007f9e0ff */
[----:B------:R-:W-:Y:S02]  /*6dc0*/  FFMA R13, R30, R154, R11 ;  /* 0x0000009a1e0d7223 */ /* 0x000fe4000000000b */
[----:B------:R-:W-:-:S03]  /*6dd0*/  IMAD.X R11, R167, 0x1, R89, P4 ;  /* 0x00000001a70b7824 */ /* 0x000fc600020e0659 */
[----:B------:R-:W-:-:S05]  /*6de0*/  F2FP.TF32.F32.PACK_B R13, R13 ;  /* 0x0000000dff0d723e */ /* 0x000fca00024050ff */
[----:B------:R0:W-:Y:S01]  /*6df0*/  @P3 STG.E desc[UR36][R10.64+0x20], R13 ;  /* 0x0000200d0a003986 */ /* 0x0001e2000c101924 */
[----:B------:R-:W-:Y:S05]  /*6e00*/  @!P2 BRA `(.L_x_173) ;  /* 0x000000000004a947 */ /* 0x000fea0003800000 */
[----:B------:R0:W5:Y:S02]  /*6e10*/  LDG.E.LTC128B R168, desc[UR36][R8.64+0x24] ;  /* 0x0000242408a87981 */ /* 0x000164000c1e1920 */
.L_x_173:
[----:B------:R-:W-:Y:S05]  /*6e20*/  BSYNC B1 ;  /* 0x0000000000017941 */ /* 0x000fea0003800000 */
.L_x_172:
[----:B0----5:R-:W-:Y:S01]  /*6e30*/  LOP3.LUT R10, R168, 0xffffe000, RZ, 0xc0, !PT ;  /* 0xffffe000a80a7812 */ /* 0x021fe200078ec0ff */
[----:B------:R-:W-:Y:S04]  /*6e40*/  BSSY B1, `(.L_x_174) ;  /* 0x000000a000017945 */ /* 0x000fe80003800000 */
[----:B------:R-:W-:Y:S01]  /*6e50*/  FMUL R12, R10, R155 ;  /* 0x0000009b0a0c7220 */ /* 0x000fe20000400000 */
[----:B------:R-:W-:-:S03]  /*6e60*/  IADD3 R10, P3, P4, R169, R158, R95 ;  /* 0x0000009ea90a7210 */ /* 0x000fc60007c7e05f */
[----:B------:R-:W-:Y:S01]  /*6e70*/  FFMA R31, R31, R154, R12 ;  /* 0x0000009a1f1f7223 */ /* 0x000fe2000000000c */
[----:B------:R-:W-:Y:S02]  /*6e80*/  IADD3.X R11, R167, R159, R97, P3, P4 ;  /* 0x0000009fa70b7210 */ /* 0x000fe40001fe8461 */
[----:B------:R-:W-:Y:S02]  /*6e90*/  ISETP.GT.AND P3, PT, R0, 0x10, P0 ;  /* 0x000000100000780c */ /* 0x000fe40000764270 */
[----:B------:R-:W-:-:S05]  /*6ea0*/  F2FP.TF32.F32.PACK_B R31, R31 ;  /* 0x0000001fff1f723e */ /* 0x000fca00024050ff */
[----:B------:R0:W-:Y:S06]  /*6eb0*/  @P2 STG.E desc[UR36][R10.64+0x24], R31 ;  /* 0x0000241f0a002986 */ /* 0x0001ec000c101924 */
[----:B------:R-:W-:Y:S05]  /*6ec0*/  @!P3 BRA `(.L_x_175) ;  /* 0x000000000004b947 */ /* 0x000fea0003800000 */
[----:B------:R0:W5:Y:S02]  /*6ed0*/  LDG.E.LTC128B R168, desc[UR36][R4.64+0x40] ;  /* 0x0000402404a87981 */ /* 0x000164000c1e1920 */
.L_x_175:
[----:B------:R-:W-:Y:S05]  /*6ee0*/  BSYNC B1 ;  /* 0x0000000000017941 */ /* 0x000fea0003800000 */
.L_x_174:
        /* <DEDUP_REMOVED lines=9> */
.L_x_177:
[----:B------:R-:W-:Y:S05]  /*6f80*/  BSYNC B1 ;  /* 0x0000000000017941 */ /* 0x000fea0003800000 */
.L_x_176:
        /* <DEDUP_REMOVED lines=9> */
.L_x_179:
[----:B------:R-:W-:Y:S05]  /*7020*/  BSYNC B1 ;  /* 0x0000000000017941 */ /* 0x000fea0003800000 */
.L_x_178:
[----:B-----5:R-:W-:Y:S01]  /*7030*/  LOP3.LUT R12, R168, 0xffffe000, RZ, 0xc0, !PT ;  /* 0xffffe000a80c7812 */ /* 0x020fe200078ec0ff */
[----:B------:R-:W-:Y:S01]  /*7040*/  BSSY B1, `(.L_x_180) ;  /* 0x0000008000017945 */ /* 0x000fe20003800000 */
[----:B------:R-:W-:-:S03]  /*7050*/  ISETP.GT.AND P2, PT, R0, 0x11, P1 ;  /* 0x000000110000780c */ /* 0x000fc60000f44270 */
[----:B0-----:R-:W-:-:S04]  /*7060*/  FMUL R13, R12, R155 ;  /* 0x0000009b0c0d7220 */ /* 0x001fc80000400000 */
[----:B------:R-:W-:-:S05]  /*7070*/  FFMA R13, R34, R154, R13 ;  /* 0x0000009a220d7223 */ /* 0x000fca000000000d */
[----:B------:R-:W-:-:S05]  /*7080*/  F2FP.TF32.F32.PACK_B R13, R13 ;  /* 0x0000000dff0d723e */ /* 0x000fca00024050ff */
[----:B------:R0:W-:Y:S01]  /*7090*/  @P3 STG.E desc[UR36][R10.64+0x40], R13 ;  /* 0x0000400d0a003986 */ /* 0x0001e2000c101924 */
[----:B------:R-:W-:Y:S05]  /*70a0*/  @!P2 BRA `(.L_x_181) ;  /* 0x000000000004a947 */ /* 0x000fea0003800000 */
[----:B------:R0:W5:Y:S02]  /*70b0*/  LDG.E.LTC128B R168, desc[UR36][R8.64+0x44] ;  /* 0x0000442408a87981 */ /* 0x000164000c1e1920 */
.L_x_181:
[----:B------:R-:W-:Y:S05]  /*70c0*/  BSYNC B1 ;  /* 0x0000000000017941 */ /* 0x000fea0003800000 */
.L_x_180:
        /* <DEDUP_REMOVED lines=9> */
.L_x_183:
[----:B------:R-:W-:Y:S05]  /*7160*/  BSYNC B1 ;  /* 0x0000000000017941 */ /* 0x000fea0003800000 */
.L_x_182:
        /* <DEDUP_REMOVED lines=9> */
.L_x_185:
[----:B------:R-:W-:Y:S05]  /*7200*/  BSYNC B1 ;  /* 0x0000000000017941 */ /* 0x000fea0003800000 */
.L_x_184:
        /* <DEDUP_REMOVED lines=9> */
.L_x_187:
[----:B------:R-:W-:Y:S05]  /*72a0*/  BSYNC B1 ;  /* 0x0000000000017941 */ /* 0x000fea0003800000 */
.L_x_186:
        /* <DEDUP_REMOVED lines=9> */
.L_x_189:
[----:B------:R-:W-:Y:S05]  /*7340*/  BSYNC B1 ;  /* 0x0000000000017941 */ /* 0x000fea0003800000 */
.L_x_188:
        /* <DEDUP_REMOVED lines=9> */
.L_x_191:
[----:B------:R-:W-:Y:S05]  /*73e0*/  BSYNC B1 ;  /* 0x0000000000017941 */ /* 0x000fea0003800000 */
.L_x_190:
        /* <DEDUP_REMOVED lines=9> */
.L_x_193:
[----:B------:R-:W-:Y:S05]  /*7480*/  BSYNC B1 ;  /* 0x0000000000017941 */ /* 0x000fea0003800000 */
.L_x_192:
        /* <DEDUP_REMOVED lines=9> */
.L_x_195:
[----:B------:R-:W-:Y:S05]  /*7520*/  BSYNC B1 ;  /* 0x0000000000017941 */ /* 0x000fea0003800000 */
.L_x_194:
        /* <DEDUP_REMOVED lines=9> */
.L_x_197:
[----:B------:R-:W-:Y:S05]  /*75c0*/  BSYNC B1 ;  /* 0x0000000000017941 */ /* 0x000fea0003800000 */
.L_x_196:
        /* <DEDUP_REMOVED lines=9> */
.L_x_199:
[----:B------:R-:W-:Y:S05]  /*7660*/  BSYNC B1 ;  /* 0x0000000000017941 */ /* 0x000fea0003800000 */
.L_x_198:
        /* <DEDUP_REMOVED lines=9> */
.L_x_201:
[----:B------:R-:W-:Y:S05]  /*7700*/  BSYNC B1 ;  /* 0x0000000000017941 */ /* 0x000fea0003800000 */
.L_x_200:
        /* <DEDUP_REMOVED lines=9> */
.L_x_203:
[----:B------:R-:W-:Y:S05]  /*77a0*/  BSYNC B1 ;  /* 0x0000000000017941 */ /* 0x000fea0003800000 */
.L_x_202:
        /* <DEDUP_REMOVED lines=9> */
.L_x_205:
[----:B------:R-:W-:Y:S05]  /*7840*/  BSYNC B1 ;  /* 0x0000000000017941 */ /* 0x000fea0003800000 */
.L_x_204:
        /* <DEDUP_REMOVED lines=9> */
.L_x_207:
[----:B------:R-:W-:Y:S05]  /*78e0*/  BSYNC B1 ;  /* 0x0000000000017941 */ /* 0x000fea0003800000 */
.L_x_206:
        /* <DEDUP_REMOVED lines=9> */
.L_x_209:
[----:B------:R-:W-:Y:S05]  /*7980*/  BSYNC B1 ;  /* 0x0000000000017941 */ /* 0x000fea0003800000 */
.L_x_208:
        /* <DEDUP_REMOVED lines=9> */
.L_x_211:
[----:B------:R-:W-:Y:S05]  /*7a20*/  BSYNC B1 ;  /* 0x0000000000017941 */ /* 0x000fea0003800000 */
.L_x_210:
        /* <DEDUP_REMOVED lines=9> */
.L_x_213:
[----:B------:R-:W-:Y:S05]  /*7ac0*/  BSYNC B1 ;  /* 0x0000000000017941 */ /* 0x000fea0003800000 */
.L_x_212:
        /* <DEDUP_REMOVED lines=9> */
.L_x_215:
[----:B------:R-:W-:Y:S05]  /*7b60*/  BSYNC B1 ;  /* 0x0000000000017941 */ /* 0x000fea0003800000 */
.L_x_214:
        /* <DEDUP_REMOVED lines=9> */
.L_x_217:
[----:B------:R-:W-:Y:S05]  /*7c00*/  BSYNC B1 ;  /* 0x0000000000017941 */ /* 0x000fea0003800000 */
.L_x_216:
        /* <DEDUP_REMOVED lines=9> */
.L_x_219:
[----:B------:R-:W-:Y:S05]  /*7ca0*/  BSYNC B1 ;  /* 0x0000000000017941 */ /* 0x000fea0003800000 */
.L_x_218:
        /* <DEDUP_REMOVED lines=9> */
.L_x_221:
[----:B------:R-:W-:Y:S05]  /*7d40*/  BSYNC B1 ;  /* 0x0000000000017941 */ /* 0x000fea0003800000 */
.L_x_220:
        /* <DEDUP_REMOVED lines=9> */
.L_x_223:
[----:B------:R-:W-:Y:S05]  /*7de0*/  BSYNC B1 ;  /* 0x0000000000017941 */ /* 0x000fea0003800000 */
.L_x_222:
        /* <DEDUP_REMOVED lines=9> */
.L_x_225:
[----:B------:R-:W-:Y:S05]  /*7e80*/  BSYNC B1 ;  /* 0x0000000000017941 */ /* 0x000fea0003800000 */
.L_x_224:
        /* <DEDUP_REMOVED lines=9> */
.L_x_227:
[----:B------:R-:W-:Y:S05]  /*7f20*/  BSYNC B1 ;  /* 0x0000000000017941 */ /* 0x000fea0003800000 */
.L_x_226:
        /* <DEDUP_REMOVED lines=9> */
.L_x_229:
[----:B------:R-:W-:Y:S05]  /*7fc0*/  BSYNC B1 ;  /* 0x0000000000017941 */ /* 0x000fea0003800000 */
.L_x_228:
        /* <DEDUP_REMOVED lines=9> */
.L_x_231:
[----:B------:R-:W-:Y:S05]  /*8060*/  BSYNC B1 ;  /* 0x0000000000017941 */ /* 0x000fea0003800000 */
.L_x_230:
        /* <DEDUP_REMOVED lines=9> */
.L_x_233:
[----:B------:R-:W-:Y:S05]  /*8100*/  BSYNC B1 ;  /* 0x0000000000017941 */ /* 0x000fea0003800000 */
.L_x_232:
        /* <DEDUP_REMOVED lines=9> */
.L_x_235:
[----:B------:R-:W-:Y:S05]  /*81a0*/  BSYNC B1 ;  /* 0x0000000000017941 */ /* 0x000fea0003800000 */
.L_x_234:
        /* <DEDUP_REMOVED lines=9> */
.L_x_237:
[----:B------:R-:W-:Y:S05]  /*8240*/  BSYNC B1 ;  /* 0x0000000000017941 */ /* 0x000fea0003800000 */
.L_x_236:
        /* <DEDUP_REMOVED lines=9> */
.L_x_239:
[----:B------:R-:W-:Y:S05]  /*82e0*/  BSYNC B1 ;  /* 0x0000000000017941 */ /* 0x000fea0003800000 */
.L_x_238:
        /* <DEDUP_REMOVED lines=9> */
.L_x_241:
[----:B------:R-:W-:Y:S05]  /*8380*/  BSYNC B1 ;  /* 0x0000000000017941 */ /* 0x000fea0003800000 */
.L_x_240:
        /* <DEDUP_REMOVED lines=9> */
.L_x_243:
[----:B------:R-:W-:Y:S05]  /*8420*/  BSYNC B1 ;  /* 0x0000000000017941 */ /* 0x000fea0003800000 */
.L_x_242:
        /* <DEDUP_REMOVED lines=9> */
.L_x_245:
[----:B------:R-:W-:Y:S05]  /*84c0*/  BSYNC B1 ;  /* 0x0000000000017941 */ /* 0x000fea0003800000 */
.L_x_244:
        /* <DEDUP_REMOVED lines=9> */
.L_x_247:
[----:B------:R-:W-:Y:S05]  /*8560*/  BSYNC B1 ;  /* 0x0000000000017941 */ /* 0x000fea0003800000 */
.L_x_246:
        /* <DEDUP_REMOVED lines=9> */
.L_x_249:
[----:B------:R-:W-:Y:S05]  /*8600*/  BSYNC B1 ;  /* 0x0000000000017941 */ /* 0x000fea0003800000 */
.L_x_248:
        /* <DEDUP_REMOVED lines=9> */
.L_x_251:
[----:B------:R-:W-:Y:S05]  /*86a0*/  BSYNC B1 ;  /* 0x0000000000017941 */ /* 0x000fea0003800000 */
.L_x_250:
        /* <DEDUP_REMOVED lines=9> */
.L_x_253:
[----:B------:R-:W-:Y:S05]  /*8740*/  BSYNC B1 ;  /* 0x0000000000017941 */ /* 0x000fea0003800000 */
.L_x_252:
        /* <DEDUP_REMOVED lines=9> */
.L_x_255:
[----:B------:R-:W-:Y:S05]  /*87e0*/  BSYNC B1 ;  /* 0x0000000000017941 */ /* 0x000fea0003800000 */
.L_x_254:
        /* <DEDUP_REMOVED lines=9> */
.L_x_257:
[----:B------:R-:W-:Y:S05]  /*8880*/  BSYNC B1 ;  /* 0x0000000000017941 */ /* 0x000fea0003800000 */
.L_x_256:
        /* <DEDUP_REMOVED lines=9> */
.L_x_259:
[----:B------:R-:W-:Y:S05]  /*8920*/  BSYNC B1 ;  /* 0x0000000000017941 */ /* 0x000fea0003800000 */
.L_x_258:
        /* <DEDUP_REMOVED lines=9> */
.L_x_261:
[----:B------:R-:W-:Y:S05]  /*89c0*/  BSYNC B1 ;  /* 0x0000000000017941 */ /* 0x000fea0003800000 */
.L_x_260:
        /* <DEDUP_REMOVED lines=9> */
.L_x_263:
[----:B------:R-:W-:Y:S05]  /*8a60*/  BSYNC B1 ;  /* 0x0000000000017941 */ /* 0x000fea0003800000 */
.L_x_262:
        /* <DEDUP_REMOVED lines=9> */
.L_x_265:
[----:B------:R-:W-:Y:S05]  /*8b00*/  BSYNC B1 ;  /* 0x0000000000017941 */ /* 0x000fea0003800000 */
.L_x_264:
        /* <DEDUP_REMOVED lines=9> */
.L_x_267:
[----:B------:R-:W-:Y:S05]  /*8ba0*/  BSYNC B1 ;  /* 0x0000000000017941 */ /* 0x000fea0003800000 */
.L_x_266:
        /* <DEDUP_REMOVED lines=9> */
.L_x_269:
[----:B------:R-:W-:Y:S05]  /*8c40*/  BSYNC B1 ;  /* 0x0000000000017941 */ /* 0x000fea0003800000 */
.L_x_268:
        /* <DEDUP_REMOVED lines=9> */
.L_x_271:
[----:B------:R-:W-:Y:S05]  /*8ce0*/  BSYNC B1 ;  /* 0x0000000000017941 */ /* 0x000fea0003800000 */
.L_x_270:
        /* <DEDUP_REMOVED lines=9> */
.L_x_273:
[----:B------:R-:W-:Y:S05]  /*8d80*/  BSYNC B1 ;  /* 0x0000000000017941 */ /* 0x000fea0003800000 */
.L_x_272:
        /* <DEDUP_REMOVED lines=9> */
.L_x_275:
[----:B------:R-:W-:Y:S05]  /*8e20*/  BSYNC B1 ;  /* 0x0000000000017941 */ /* 0x000fea0003800000 */
.L_x_274:
        /* <DEDUP_REMOVED lines=9> */
.L_x_277:
[----:B------:R-:W-:Y:S05]  /*8ec0*/  BSYNC B1 ;  /* 0x0000000000017941 */ /* 0x000fea0003800000 */
.L_x_276:
        /* <DEDUP_REMOVED lines=9> */
.L_x_279:
[----:B------:R-:W-:Y:S05]  /*8f60*/  BSYNC B1 ;  /* 0x0000000000017941 */ /* 0x000fea0003800000 */
.L_x_278:
        /* <DEDUP_REMOVED lines=9> */
.L_x_281:
[----:B------:R-:W-:Y:S05]  /*9000*/  BSYNC B1 ;  /* 0x0000000000017941 */ /* 0x000fea0003800000 */
.L_x_280:
[----:B0-2--5:R-:W-:Y:S01]  /*9010*/  LOP3.LUT R4, R168, 0xffffe000, RZ, 0xc0, !PT ;  /* 0xffffe000a8047812 */ /* 0x025fe200078ec0ff */
        /* <DEDUP_REMOVED lines=8> */
.L_x_283:
[----:B------:R-:W-:Y:S05]  /*90a0*/  BSYNC B1 ;  /* 0x0000000000017941 */ /* 0x000fea0003800000 */
.L_x_282:
[----:B-----5:R-:W-:Y:S01]  /*90b0*/  LOP3.LUT R4, R168, 0xffffe000, RZ, 0xc0, !PT ;  /* 0xffffe000a8047812 */ /* 0x020fe200078ec0ff */
[----:B------:R-:W-:Y:S01]  /*90c0*/  BSSY B1, `(.L_x_284) ;  /* 0x000000a000017945 */ /* 0x000fe20003800000 */
[----:B------:R-:W-:-:S03]  /*90d0*/  ISETP.GT.AND P1, PT, R0, 0x79, P1 ;  /* 0x000000790000780c */ /* 0x000fc60000f24270 */
[----:B------:R-:W-:Y:S01]  /*90e0*/  FMUL R5, R4, R155 ;  /* 0x0000009b04057220 */ /* 0x000fe20000400000 */
[----:B------:R-:W-:-:S03]  /*90f0*/  @P2 IMAD.MOV.U32 R4, RZ, RZ, R10 ;  /* 0x000000ffff042224 */ /* 0x000fc600078e000a */
[----:B0-----:R-:W-:Y:S01]  /*9100*/  FFMA R7, R86, R154, R5 ;  /* 0x0000009a56077223 */ /* 0x001fe20000000005 */
[----:B------:R-:W-:-:S04]  /*9110*/  @P2 IMAD.MOV.U32 R5, RZ, RZ, R11 ;  /* 0x000000ffff052224 */ /* 0x000fc800078e000b */
[----:B------:R-:W-:-:S05]  /*9120*/  F2FP.TF32.F32.PACK_B R7, R7 ;  /* 0x00000007ff07723e */ /* 0x000fca00024050ff */
[----:B------:R0:W-:Y:S01]  /*9130*/  @P2 STG.E desc[UR36][R4.64+0x1e0], R7 ;  /* 0x0001e00704002986 */ /* 0x0001e2000c101924 */
[----:B------:R-:W-:Y:S05]  /*9140*/  @!P1 BRA `(.L_x_285) ;  /* 0x0000000000049947 */ /* 0x000fea0003800000 */
[----:B------:R0:W5:Y:S02]  /*9150*/  LDG.E.LTC128B R168, desc[UR36][R8.64+0x1e4] ;  /* 0x0001e42408a87981 */ /* 0x000164000c1e1920 */
.L_x_285:
[----:B------:R-:W-:Y:S05]  /*9160*/  BSYNC B1 ;  /* 0x0000000000017941 */ /* 0x000fea0003800000 */
.L_x_284:
[----:B------:R-:W-:Y:S05]  /*9170*/  @!P1 BRA `(.L_x_286) ;  /* 0x00000024004c9947 */ /* 0x000fea0003800000 */
[----:B-----5:R-:W-:-:S05]  /*9180*/  LOP3.LUT R168, R168, 0xffffe000, RZ, 0xc0, !PT ;  /* 0xffffe000a8a87812 */ /* 0x020fca00078ec0ff */
[----:B------:R-:W-:-:S04]  /*9190*/  FMUL R168, R168, R155 ;  /* 0x0000009ba8a87220 */ /* 0x000fc80000400000 */
[----:B------:R-:W-:-:S05]  /*91a0*/  FFMA R87, R87, R154, R168 ;  /* 0x0000009a57577223 */ /* 0x000fca00000000a8 */
[----:B------:R-:W-:-:S05]  /*91b0*/  F2FP.TF32.F32.PACK_B R87, R87 ;  /* 0x00000057ff57723e */ /* 0x000fca00024050ff */
[----:B------:R0:W-:Y:S01]  /*91c0*/  STG.E desc[UR36][R10.64+0x1e4], R87 ;  /* 0x0001e4570a007986 */ /* 0x0001e2000c101924 */
[----:B------:R-:W-:Y:S05]  /*91d0*/  BRA `(.L_x_286) ;  /* 0x0000002400347947 */ /* 0x000fea0003800000 */
.L_x_35:
[----:B------:R-:W-:Y:S01]  /*91e0*/  ULDC.64 UR4, c[0x0][0x5c0] ;  /* 0x0001700000047ab9 */ /* 0x000fe20000000a00 */
[-C--:B------:R-:W-:Y:S01]  /*91f0*/  FMUL R15, R88, R154.reuse ;  /* 0x0000009a580f7220 */ /* 0x080fe20000400000 */
[----:B------:R-:W-:Y:S01]  /*9200*/  ISETP.GT.AND P4, PT, R0, 0x1, P1 ;  /* 0x000000010000780c */ /* 0x000fe20000f84270 */
[-C--:B------:R-:W-:Y:S01]  /*9210*/  FMUL R89, R89, R154.reuse ;  /* 0x0000009a59597220 */ /* 0x080fe20000400000 */
[----:B------:R-:W-:Y:S01]  /*9220*/  LEA R6, P0, R168, UR4, 0x2 ;  /* 0x00000004a8067c11 */ /* 0x000fe2000f8010ff */
[----:B------:R-:W-:Y:S01]  /*9230*/  IMAD.SHL.U32 R11, R4, 0x20, RZ ;  /* 0x00000020040b7824 */ /* 0x000fe200078e00ff */
[----:B------:R-:W-:Y:S01]  /*9240*/  F2FP.TF32.F32.PACK_B R15, R15 ;  /* 0x0000000fff0f723e */ /* 0x000fe200024050ff */
[-C--:B------:R-:W-:Y:S01]  /*9250*/  FMUL R21, R90, R154.reuse ;  /* 0x0000009a5a157220 */ /* 0x080fe20000400000 */
[----:B------:R-:W-:Y:S01]  /*9260*/  LEA.HI.X R7, R168, UR5, R175, 0x2, P0 ;  /* 0x00000005a8077c11 */ /* 0x000fe200080f14af */
[-C--:B------:R-:W-:Y:S01]  /*9270*/  FMUL R91, R91, R154.reuse ;  /* 0x0000009a5b5b7220 */ /* 0x080fe20000400000 */
[----:B------:R-:W-:Y:S01]  /*9280*/  F2FP.TF32.F32.PACK_B R89, R89 ;  /* 0x00000059ff59723e */ /* 0x000fe200024050ff */
[-C--:B------:R-:W-:Y:S01]  /*9290*/  FMUL R93, R93, R154.reuse ;  /* 0x0000009a5d5d7220 */ /* 0x080fe20000400000 */
[----:B------:R-:W-:Y:S01]  /*92a0*/  ISETP.GT.AND P0, PT, R157, 0x8, PT ;  /* 0x000000089d00780c */ /* 0x000fe20003f04270 */
[----:B------:R0:W-:Y:S01]  /*92b0*/  @P2 STG.E desc[UR36][R6.64], R15 ;  /* 0x0000000f06002986 */ /* 0x0001e2000c101924 */
[----:B------:R-:W-:Y:S01]  /*92c0*/  SHF.L.U64.HI R9, R4, 0x5, R5 ;  /* 0x0000000504097819 */ /* 0x000fe20000010205 */
[----:B------:R-:W-:Y:S01]  /*92d0*/  FMUL R23, R94, R154 ;  /* 0x0000009a5e177220 */ /* 0x000fe20000400000 */
[----:B------:R-:W-:Y:S01]  /*92e0*/  IADD3 R12, P2, R11, R6, RZ ;  /* 0x000000060b0c7210 */ /* 0x000fe20007f5e0ff */
[----:B------:R-:W-:Y:S01]  /*92f0*/  @P4 STG.E desc[UR36][R6.64+0x4], R89 ;  /* 0x0000045906004986 */ /* 0x000fe2000c101924 */
[C---:B------:R-:W-:Y:S01]  /*9300*/  ISETP.GT.AND P3, PT, R0.reuse, RZ, P0 ;  /* 0x000000ff0000720c */ /* 0x040fe20000764270 */
[-C--:B------:R-:W-:Y:S01]  /*9310*/  FMUL R95, R95, R154.reuse ;  /* 0x0000009a5f5f7220 */ /* 0x080fe20000400000 */
[C---:B------:R-:W-:Y:S01]  /*9320*/  ISETP.GT.AND P4, PT, R0.reuse, 0x1, P0 ;  /* 0x000000010000780c */ /* 0x040fe20000784270 */
[----:B------:R-:W-:Y:S01]  /*9330*/  IMAD.X R13, R9, 0x1, R7, P2 ;  /* 0x00000001090d7824 */ /* 0x000fe200010e0607 */
[----:B------:R-:W-:Y:S01]  /*9340*/  ISETP.GT.AND P2, PT, R0, 0x8, P1 ;  /* 0x000000080000780c */ /* 0x000fe20000f44270 */
[-C--:B------:R-:W-:Y:S01]  /*9350*/  FMUL R97, R97, R154.reuse ;  /* 0x0000009a61617220 */ /* 0x080fe20000400000 */
[----:B------:R-:W-:Y:S01]  /*9360*/  F2FP.TF32.F32.PACK_B R21, R21 ;  /* 0x00000015ff15723e */ /* 0x000fe200024050ff */
[-C--:B0-----:R-:W-:Y:S01]  /*9370*/  FMUL R15, R92, R154.reuse ;  /* 0x0000009a5c0f7220 */ /* 0x081fe20000400000 */
[----:B------:R-:W-:Y:S01]  /*9380*/  F2FP.TF32.F32.PACK_B R91, R91 ;  /* 0x0000005bff5b723e */ /* 0x000fe200024050ff */
[-C--:B------:R-:W-:Y:S01]  /*9390*/  FMUL R99, R99, R154.reuse ;  /* 0x0000009a63637220 */ /* 0x080fe20000400000 */
[----:B------:R-:W-:Y:S01]  /*93a0*/  F2FP.TF32.F32.PACK_B R93, R93 ;  /* 0x0000005dff5d723e */ /* 0x000fe200024050ff */
[-C--:B------:R-:W-:Y:S01]  /*93b0*/  FMUL R101, R101, R154.reuse ;  /* 0x0000009a65657220 */ /* 0x080fe20000400000 */
[----:B------:R-:W-:Y:S01]  /*93c0*/  F2FP.TF32.F32.PACK_B R15, R15 ;  /* 0x0000000fff0f723e */ /* 0x000fe200024050ff */
[----:B------:R0:W-:Y:S01]  /*93d0*/  @P3 STG.E desc[UR36][R12.64], R21 ;  /* 0x000000150c003986 */ /* 0x0001e2000c101924 */
[C---:B------:R-:W-:Y:S01]  /*93e0*/  ISETP.GT.AND P3, PT, R0.reuse, 0x9, P1 ;  /* 0x000000090000780c */ /* 0x040fe20000f64270 */
[-C--:B------:R-:W-:Y:S01]  /*93f0*/  FMUL R103, R103, R154.reuse ;  /* 0x0000009a67677220 */ /* 0x080fe20000400000 */
[----:B------:R-:W-:Y:S01]  /*9400*/  F2FP.TF32.F32.PACK_B R23, R23 ;  /* 0x00000017ff17723e */ /* 0x000fe200024050ff */
[----:B------:R-:W-:Y:S01]  /*9410*/  @P4 STG.E desc[UR36][R12.64+0x4], R91 ;  /* 0x0000045b0c004986 */ /* 0x000fe2000c101924 */
[C---:B------:R-:W-:Y:S01]  /*9420*/  ISETP.GT.AND P4, PT, R0.reuse, 0x8, P0 ;  /* 0x000000080000780c */ /* 0x040fe20000784270 */
[-C--:B------:R-:W-:Y:S01]  /*9430*/  FMUL R105, R105, R154.reuse ;  /* 0x0000009a69697220 */ /* 0x080fe20000400000 */
[----:B------:R-:W-:Y:S01]  /*9440*/  F2FP.TF32.F32.PACK_B R95, R95 ;  /* 0x0000005fff5f723e */ /* 0x000fe200024050ff */
[----:B------:R1:W-:Y:S01]  /*9450*/  @P2 STG.E desc[UR36][R6.64+0x20], R15 ;  /* 0x0000200f06002986 */ /* 0x0003e2000c101924 */
[----:B------:R-:W-:Y:S01]  /*9460*/  ISETP.GT.AND P2, PT, R0, 0x9, P0 ;  /* 0x000000090000780c */ /* 0x000fe20000744270 */
[-C--:B------:R-:W-:Y:S01]  /*9470*/  FMUL R107, R107, R154.reuse ;  /* 0x0000009a6b6b7220 */ /* 0x080fe20000400000 */
[----:B------:R-:W-:Y:S01]  /*9480*/  F2FP.TF32.F32.PACK_B R97, R97 ;  /* 0x00000061ff61723e */ /* 0x000fe200024050ff */
[-C--:B0-----:R-:W-:Y:S01]  /*9490*/  FMUL R21, R98, R154.reuse ;  /* 0x0000009a62157220 */ /* 0x081fe20000400000 */
[----:B------:R-:W-:Y:S01]  /*94a0*/  F2FP.TF32.F32.PACK_B R99, R99 ;  /* 0x00000063ff63723e */ /* 0x000fe200024050ff */
[----:B------:R-:W-:Y:S01]  /*94b0*/  @P3 STG.E desc[UR36][R6.64+0x24], R93 ;  /* 0x0000245d06003986 */ /* 0x000fe2000c101924 */
[C---:B------:R-:W-:Y:S01]  /*94c0*/  ISETP.GT.AND P3, PT, R0.reuse, 0x10, P1 ;  /* 0x000000100000780c */ /* 0x040fe20000f64270 */
[-C--:B------:R-:W-:Y:S01]  /*94d0*/  FMUL R109, R109, R154.reuse ;  /* 0x0000009a6d6d7220 */ /* 0x080fe20000400000 */
[----:B------:R-:W-:Y:S01]  /*94e0*/  F2FP.TF32.F32.PACK_B R21, R21 ;  /* 0x00000015ff15723e */ /* 0x000fe200024050ff */
[----:B------:R0:W-:Y:S01]  /*94f0*/  @P4 STG.E desc[UR36][R12.64+0x20], R23 ;  /* 0x000020170c004986 */ /* 0x0001e2000c101924 */
[----:B------:R-:W-:Y:S01]  /*9500*/  ISETP.GT.AND P4, PT, R0, 0x11, P1 ;  /* 0x000000110000780c */ /* 0x000fe20000f84270 */
[-C--:B-1----:R-:W-:Y:S01]  /*9510*/  FMUL R15, R96, R154.reuse ;  /* 0x0000009a600f7220 */ /* 0x082fe20000400000 */
[----:B------:R-:W-:Y:S01]  /*9520*/  F2FP.TF32.F32.PACK_B R101, R101 ;  /* 0x00000065ff65723e */ /* 0x000fe200024050ff */
[----:B------:R-:W-:Y:S01]  /*9530*/  @P2 STG.E desc[UR36][R12.64+0x24], R95 ;  /* 0x0000245f0c002986 */ /* 0x000fe2000c101924 */
[C---:B------:R-:W-:Y:S01]  /*9540*/  ISETP.GT.AND P2, PT, R0.reuse, 0x10, P0 ;  /* 0x000000100000780c */ /* 0x040fe20000744270 */
[-C--:B------:R-:W-:Y:S01]  /*9550*/  FMUL R111, R111, R154.reuse ;  /* 0x0000009a6f6f7220 */ /* 0x080fe20000400000 */
[----:B------:R-:W-:Y:S01]  /*9560*/  F2FP.TF32.F32.PACK_B R15, R15 ;  /* 0x0000000fff0f723e */ /* 0x000fe200024050ff */
[-C--:B------:R-:W-:Y:S01]  /*9570*/  FMUL R113, R113, R154.reuse ;  /* 0x0000009a71717220 */ /* 0x080fe20000400000 */
[----:B------:R-:W-:Y:S01]  /*9580*/  F2FP.TF32.F32.PACK_B R103, R103 ;  /* 0x00000067ff67723e */ /* 0x000fe200024050ff */
[-C--:B------:R-:W-:Y:S01]  /*9590*/  FMUL R115, R115, R154.reuse ;  /* 0x0000009a73737220 */ /* 0x080fe20000400000 */
[----:B------:R-:W-:Y:S01]  /*95a0*/  F2FP.TF32.F32.PACK_B R105, R105 ;  /* 0x00000069ff69723e */ /* 0x000fe200024050ff */
[----:B------:R1:W-:Y:S01]  /*95b0*/  @P3 STG.E desc[UR36][R6.64+0x40], R15 ;  /* 0x0000400f06003986 */ /* 0x0003e2000c101924 */
[----:B------:R-:W-:Y:S01]  /*95c0*/  ISETP.GT.AND P3, PT, R0, 0x11, P0 ;  /* 0x000000110000780c */ /* 0x000fe20000764270 */
        /* <DEDUP_REMOVED lines=10> */
[-C--:B-1----:R-:W-:Y:S01]  /*9670*/  FMUL R15, R102, R154.reuse ;  /* 0x0000009a660f7220 */ /* 0x082fe20000400000 */
[----:B------:R-:W-:Y:S01]  /*9680*/  F2FP.TF32.F32.PACK_B R111, R111 ;  /* 0x0000006fff6f723e */ /* 0x000fe200024050ff */
[----:B------:R-:W-:Y:S01]  /*9690*/  @P3 STG.E desc[UR36][R12.64+0x44], R99 ;  /* 0x000044630c003986 */ /* 0x000fe2000c101924 */
[C---:B------:R-:W-:Y:S01]  /*96a0*/  ISETP.GT.AND P3, PT, R0.reuse, 0x18, P0 ;  /* 0x000000180000780c */ /* 0x040fe20000764270 */
        /* <DEDUP_REMOVED lines=83> */
[----:B------:R-:W-:Y:S01]  /*9be0*/  ISETP.GT.AND P3, PT, R0, 0x40, P1 ;  /* 0x000000400000780c */ /* 0x000fe20000f64270 */
        /* <DEDUP_REMOVED lines=35> */
[----:B------:R-:W-:Y:S01]  /*9e20*/  ISETP.GT.AND P2, PT, R0, 0x50, P1 ;  /* 0x000000500000780c */ /* 0x000fe20000f44270 */
[-C--:B------:R-:W-:Y:S01]  /*9e30*/  FMUL R33, R33, R154.reuse ;  /* 0x0000009a21217220 */ /* 0x080fe20000400000 */
[----:B------:R-:W-:Y:S01]  /*9e40*/  F2FP.TF32.F32.PACK_B R21, R21 ;  /* 0x00000015ff15723e */ /* 0x000fe200024050ff */
[-C--:B------:R-:W-:Y:S01]  /*9e50*/  FMUL R35, R35, R154.reuse ;  /* 0x0000009a23237220 */ /* 0x080fe20000400000 */
[----:B------:R-:W-:Y:S01]  /*9e60*/  SHF.L.U64.HI R5, R4, 0x9, R5 ;  /* 0x0000000904057819 */ /* 0x000fe20000010205 */
        /* <DEDUP_REMOVED lines=91> */
[C---:B------:R-:W-:Y:S01]  /*a420*/  ISETP.GT.AND P0, PT, R0.reuse, 0x79, P0 ;  /* 0x000000790000780c */ /* 0x040fe20000704270 */
[----:B------:R0:W-:Y:S01]  /*a430*/  @P2 STG.E desc[UR36][R12.64+0x1c0], R21 ;  /* 0x0001c0150c002986 */ /* 0x0001e2000c101924 */
[C---:B------:R-:W-:Y:S01]  /*a440*/  ISETP.GT.AND P2, PT, R0.reuse, 0x78, P1 ;  /* 0x000000780000780c */ /* 0x040fe20000f44270 */
[-C--:B------:R-:W-:Y:S01]  /*a450*/  FMUL R69, R69, R154.reuse ;  /* 0x0000009a45457220 */ /* 0x080fe20000400000 */
[----:B------:R-:W-:Y:S01]  /*a460*/  ISETP.GT.AND P1, PT, R0, 0x79, P1 ;  /* 0x000000790000780c */ /* 0x000fe20000f24270 */
[-C--:B------:R-:W-:Y:S01]  /*a470*/  FMUL R71, R71, R154.reuse ;  /* 0x0000009a47477220 */ /* 0x080fe20000400000 */
[----:B------:R-:W-:Y:S01]  /*a480*/  F2FP.TF32.F32.PACK_B R23, R23 ;  /* 0x00000017ff17723e */ /* 0x000fe200024050ff */
[----:B------:R-:W-:Y:S01]  /*a490*/  @P3 STG.E desc[UR36][R12.64+0x1c4], R147 ;  /* 0x0001c4930c003986 */ /* 0x000fe2000c101924 */
[----:B------:R-:W-:Y:S01]  /*a4a0*/  F2FP.TF32.F32.PACK_B R57, R57 ;  /* 0x00000039ff39723e */ /* 0x000fe200024050ff */
[-C--:B------:R-:W-:Y:S01]  /*a4b0*/  FMUL R73, R73, R154.reuse ;  /* 0x0000009a49497220 */ /* 0x080fe20000400000 */
[----:B------:R-:W-:Y:S01]  /*a4c0*/  F2FP.TF32.F32.PACK_B R59, R59 ;  /* 0x0000003bff3b723e */ /* 0x000fe200024050ff */
[--C-:B------:R-:W-:Y:S01]  /*a4d0*/  @P4 IMAD.MOV.U32 R14, RZ, RZ, R12.reuse ;  /* 0x000000ffff0e4224 */ /* 0x100fe200078e000c */
[----:B------:R-:W-:Y:S01]  /*a4e0*/  F2FP.TF32.F32.PACK_B R61, R61 ;  /* 0x0000003dff3d723e */ /* 0x000fe200024050ff */
[--C-:B-1----:R-:W-:Y:S01]  /*a4f0*/  @P4 IMAD.MOV.U32 R15, RZ, RZ, R13.reuse ;  /* 0x000000ffff0f4224 */ /* 0x102fe200078e000d */
[----:B------:R-:W-:Y:S01]  /*a500*/  F2FP.TF32.F32.PACK_B R63, R63 ;  /* 0x0000003fff3f723e */ /* 0x000fe200024050ff */
[----:B------:R1:W-:Y:S01]  /*a510*/  @P2 STG.E desc[UR36][R6.64+0x1e0], R23 ;  /* 0x0001e01706002986 */ /* 0x0003e2000c101924 */
[----:B0-----:R-:W-:Y:S01]  /*a520*/  IMAD.SHL.U32 R21, R4, 0x200, RZ ;  /* 0x0000020004157824 */ /* 0x001fe200078e00ff */
[----:B------:R-:W-:Y:S01]  /*a530*/  F2FP.TF32.F32.PACK_B R65, R65 ;  /* 0x00000041ff41723e */ /* 0x000fe200024050ff */
[-C--:B------:R-:W-:Y:S01]  /*a540*/  FMUL R75, R75, R154.reuse ;  /* 0x0000009a4b4b7220 */ /* 0x080fe20000400000 */
[----:B------:R-:W-:Y:S01]  /*a550*/  @P1 STG.E desc[UR36][R6.64+0x1e4], R149 ;  /* 0x0001e49506001986 */ /* 0x000fe2000c101924 */
[----:B------:R-:W-:Y:S01]  /*a560*/  ISETP.GT.AND P1, PT, R157, 0x80, PT ;  /* 0x000000809d00780c */ /* 0x000fe20003f24270 */
[----:B------:R-:W-:Y:S01]  /*a570*/  FMUL R77, R77, R154 ;  /* 0x0000009a4d4d7220 */ /* 0x000fe20000400000 */
[----:B------:R-:W-:Y:S01]  /*a580*/  IADD3 R4, P3, R21, R6, RZ ;  /* 0x0000000615047210 */ /* 0x000fe20007f7e0ff */
[----:B------:R0:W-:Y:S01]  /*a590*/  @P4 STG.E desc[UR36][R14.64+0x1e0], R89 ;  /* 0x0001e0590e004986 */ /* 0x0001e2000c101924 */
[----:B------:R-:W-:Y:S01]  /*a5a0*/  ISETP.GT.AND P4, PT, R0, RZ, P1 ;  /* 0x000000ff0000720c */ /* 0x000fe20000f84270 */
[-C--:B------:R-:W-:Y:S01]  /*a5b0*/  FMUL R79, R79, R154.reuse ;  /* 0x0000009a4f4f7220 */ /* 0x080fe20000400000 */
[----:B------:R-:W-:Y:S01]  /*a5c0*/  F2FP.TF32.F32.PACK_B R67, R67 ;  /* 0x00000043ff43723e */ /* 0x000fe200024050ff */
[-C--:B-1----:R-:W-:Y:S01]  /*a5d0*/  FMUL R23, R28, R154.reuse ;  /* 0x0000009a1c177220 */ /* 0x082fe20000400000 */
[----:B------:R-:W-:Y:S01]  /*a5e0*/  F2FP.TF32.F32.PACK_B R69, R69 ;  /* 0x00000045ff45723e */ /* 0x000fe200024050ff */
[-C--:B------:R-:W-:Y:S01]  /*a5f0*/  FMUL R81, R81, R154.reuse ;  /* 0x0000009a51517220 */ /* 0x080fe20000400000 */
[----:B------:R-:W-:Y:S01]  /*a600*/  F2FP.TF32.F32.PACK_B R71, R71 ;  /* 0x00000047ff47723e */ /* 0x000fe200024050ff */
[-C--:B------:R-:W-:Y:S01]  /*a610*/  FMUL R83, R83, R154.reuse ;  /* 0x0000009a53537220 */ /* 0x080fe20000400000 */
[----:B------:R-:W-:Y:S01]  /*a620*/  F2FP.TF32.F32.PACK_B R23, R23 ;  /* 0x00000017ff17723e */ /* 0x000fe200024050ff */
[-C--:B------:R-:W-:Y:S01]  /*a630*/  FMUL R85, R85, R154.reuse ;  /* 0x0000009a55557220 */ /* 0x080fe20000400000 */
[----:B------:R-:W-:Y:S01]  /*a640*/  F2FP.TF32.F32.PACK_B R73, R73 ;  /* 0x00000049ff49723e */ /* 0x000fe200024050ff */
[----:B0-----:R-:W-:Y:S01]  /*a650*/  @P0 IMAD.MOV.U32 R14, RZ, RZ, R12 ;  /* 0x000000ffff0e0224 */ /* 0x001fe200078e000c */
[----:B------:R-:W-:Y:S01]  /*a660*/  F2FP.TF32.F32.PACK_B R75, R75 ;  /* 0x0000004bff4b723e */ /* 0x000fe200024050ff */
[----:B------:R-:W-:Y:S01]  /*a670*/  @P0 IMAD.MOV.U32 R15, RZ, RZ, R13 ;  /* 0x000000ffff0f0224 */ /* 0x000fe200078e000d */
[----:B------:R-:W-:Y:S01]  /*a680*/  F2FP.TF32.F32.PACK_B R77, R77 ;  /* 0x0000004dff4d723e */ /* 0x000fe200024050ff */
[----:B------:R-:W-:Y:S01]  /*a690*/  FMUL R87, R87, R154 ;  /* 0x0000009a57577220 */ /* 0x000fe20000400000 */
[----:B------:R-:W-:-:S02]  /*a6a0*/  F2FP.TF32.F32.PACK_B R79, R79 ;  /* 0x0000004fff4f723e */ /* 0x000fc400024050ff */
[----:B------:R0:W-:Y:S01]  /*a6b0*/  @P0 STG.E desc[UR36][R14.64+0x1e4], R151 ;  /* 0x0001e4970e000986 */ /* 0x0001e2000c101924 */
[----:B------:R-:W-:Y:S01]  /*a6c0*/  IADD3 R12, P0, P2, R11, R6, R21 ;  /* 0x000000060b0c7210 */ /* 0x000fe20007a1e015 */
[-C--:B------:R-:W-:Y:S01]  /*a6d0*/  FMUL R21, R24, R154.reuse ;  /* 0x0000009a18157220 */ /* 0x080fe20000400000 */
[----:B------:R-:W-:Y:S02]  /*a6e0*/  F2FP.TF32.F32.PACK_B R81, R81 ;  /* 0x00000051ff51723e */ /* 0x000fe400024050ff */
[----:B------:R-:W-:Y:S01]  /*a6f0*/  IADD3.X R13, R9, R7, R5, P0, P2 ;  /* 0x00000007090d7210 */ /* 0x000fe200007e4405 */
[----:B------:R-:W-:Y:S01]  /*a700*/  IMAD.X R5, R5, 0x1, R7, P3 ;  /* 0x0000000105057824 */ /* 0x000fe200018e0607 */
[----:B------:R-:W-:Y:S02]  /*a710*/  ISETP.GT.AND P2, PT, R0, 0x1, P1 ;  /* 0x000000010000780c */ /* 0x000fe40000f44270 */
[----:B------:R-:W-:Y:S02]  /*a720*/  ISETP.GT.AND P0, PT, R157, 0x88, PT ;  /* 0x000000889d00780c */ /* 0x000fe40003f04270 */
[----:B------:R-:W-:Y:S01]  /*a730*/  F2FP.TF32.F32.PACK_B R21, R21 ;  /* 0x00000015ff15723e */ /* 0x000fe200024050ff */
[----:B0-----:R-:W-:Y:S01]  /*a740*/  FMUL R15, R26, R154 ;  /* 0x0000009a1a0f7220 */ /* 0x001fe20000400000 */
[----:B------:R-:W-:-:S02]  /*a750*/  ISETP.GT.AND P3, PT, R0, RZ, P0 ;  /* 0x000000ff0000720c */ /* 0x000fc40000764270 */
[----:B------:R-:W-:Y:S01]  /*a760*/  F2FP.TF32.F32.PACK_B R83, R83 ;  /* 0x00000053ff53723e */ /* 0x000fe200024050ff */
[----:B------:R-:W-:Y:S01]  /*a770*/  @P4 STG.E desc[UR36][R4.64], R21 ;  /* 0x0000001504004986 */ /* 0x000fe2000c101924 */
[----:B------:R-:W-:Y:S02]  /*a780*/  IADD3 R6, P4, R11, R4, RZ ;  /* 0x000000040b067210 */ /* 0x000fe40007f9e0ff */
[----:B------:R-:W-:Y:S01]  /*a790*/  F2FP.TF32.F32.PACK_B R15, R15 ;  /* 0x0000000fff0f723e */ /* 0x000fe200024050ff */
[----:B------:R-:W-:Y:S01]  /*a7a0*/  @P2 STG.E desc[UR36][R4.64+0x4], R25 ;  /* 0x0000041904002986 */ /* 0x000fe2000c101924 */
[C---:B------:R-:W-:Y:S01]  /*a7b0*/  ISETP.GT.AND P2, PT, R0.reuse, 0x1, P0 ;  /* 0x000000010000780c */ /* 0x040fe20000744270 */
[----:B------:R-:W-:Y:S01]  /*a7c0*/  IMAD.X R7, R9, 0x1, R5, P4 ;  /* 0x0000000109077824 */ /* 0x000fe200020e0605 */
[----:B------:R-:W-:Y:S02]  /*a7d0*/  ISETP.GT.AND P4, PT, R0, 0x8, P1 ;  /* 0x000000080000780c */ /* 0x000fe40000f84270 */
[----:B------:R-:W-:-:S02]  /*a7e0*/  F2FP.TF32.F32.PACK_B R85, R85 ;  /* 0x00000055ff55723e */ /* 0x000fc400024050ff */
[----:B------:R0:W-:Y:S01]  /*a7f0*/  @P3 STG.E desc[UR36][R6.64], R15 ;  /* 0x0000000f06003986 */ /* 0x0001e2000c101924 */
[----:B------:R-:W-:Y:S02]  /*a800*/  ISETP.GT.AND P3, PT, R0, 0x9, P1 ;  /* 0x000000090000780c */ /* 0x000fe40000f64270 */
[----:B------:R-:W-:-:S04]  /*a810*/  F2FP.TF32.F32.PACK_B R87, R87 ;  /* 0x00000057ff57723e */ /* 0x000fc800024050ff */
[----:B------:R1:W-:Y:S01]  /*a820*/  @P2 STG.E desc[UR36][R6.64+0x4], R27 ;  /* 0x0000041b06002986 */ /* 0x0003e2000c101924 */
[----:B------:R-:W-:-:S03]  /*a830*/  ISETP.GT.AND P2, PT, R0, 0x8, P0 ;  /* 0x000000080000780c */ /* 0x000fc60000744270 */
[----:B------:R-:W-:Y:S01]  /*a840*/  @P4 STG.E desc[UR36][R4.64+0x20], R23 ;  /* 0x0000201704004986 */ /* 0x000fe2000c101924 */
[----:B------:R-:W-:Y:S01]  /*a850*/  IADD3 R8, P4, R11, R4, RZ ;  /* 0x000000040b087210 */ /* 0x000fe20007f9e0ff */
[-C--:B------:R-:W-:Y:S01]  /*a860*/  FMUL R11, R30, R154.reuse ;  /* 0x0000009a1e0b7220 */ /* 0x080fe20000400000 */
[-C--:B0-----:R-:W-:Y:S01]  /*a870*/  FMUL R15, R34, R154.reuse ;  /* 0x0000009a220f7220 */ /* 0x081fe20000400000 */
[----:B------:R-:W-:Y:S01]  /*a880*/  @P3 STG.E desc[UR36][R4.64+0x24], R29 ;  /* 0x0000241d04003986 */ /* 0x000fe2000c101924 */
[----:B------:R-:W-:Y:S01]  /*a890*/  ISETP.GT.AND P3, PT, R0, 0x9, P0 ;  /* 0x000000090000780c */ /* 0x000fe20000764270 */
[----:B------:R-:W-:Y:S01]  /*a8a0*/  IMAD.X R9, R9, 0x1, R5, P4 ;  /* 0x0000000109097824 */ /* 0x000fe200020e0605 */
[----:B------:R-:W-:Y:S01]  /*a8b0*/  F2FP.TF32.F32.PACK_B R11, R11 ;  /* 0x0000000bff0b723e */ /* 0x000fe200024050ff */
[----:B-1----:R-:W-:Y:S01]  /*a8c0*/  FMUL R7, R32, R154 ;  /* 0x0000009a20077220 */ /* 0x002fe20000400000 */
[C---:B------:R-:W-:Y:S02]  /*a8d0*/  ISETP.GT.AND P4, PT, R0.reuse, 0x11, P1 ;  /* 0x000000110000780c */ /* 0x040fe40000f84270 */
[----:B------:R-:W-:Y:S01]  /*a8e0*/  F2FP.TF32.F32.PACK_B R15, R15 ;  /* 0x0000000fff0f723e */ /* 0x000fe200024050ff */
[----:B------:R0:W-:Y:S01]  /*a8f0*/  @P2 STG.E desc[UR36][R8.64+0x20], R11 ;  /* 0x0000200b08002986 */ /* 0x0001e2000c101924 */
[----:B------:R-:W-:-:S02]  /*a900*/  ISETP.GT.AND P2, PT, R0, 0x10, P1 ;  /* 0x000000100000780c */ /* 0x000fc40000f44270 */
[----:B------:R-:W-:-:S03]  /*a910*/  F2FP.TF32.F32.PACK_B R7, R7 ;  /* 0x00000007ff07723e */ /* 0x000fc600024050ff */
[----:B------:R-:W-:Y:S01]  /*a920*/  @P3 STG.E desc[UR36][R12.64+0x24], R31 ;  /* 0x0000241f0c003986 */ /* 0x000fe2000c101924 */
[----:B------:R-:W-:-:S03]  /*a930*/  ISETP.GT.AND P3, PT, R0, 0x10, P0 ;  /* 0x000000100000780c */ /* 0x000fc60000764270 */
[----:B------:R-:W-:Y:S01]  /*a940*/  @P4 STG.E desc[UR36][R4.64+0x44], R33 ;  /* 0x0000442104004986 */ /* 0x000fe2000c101924 */
[----:B------:R-:W-:Y:S01]  /*a950*/  ISETP.GT.AND P4, PT, R0, 0x18, P1 ;  /* 0x000000180000780c */ /* 0x000fe20000f84270 */
[-C--:B0-----:R-:W-:Y:S01]  /*a960*/  FMUL R9, R36, R154.reuse ;  /* 0x0000009a24097220 */ /* 0x081fe20000400000 */
[----:B------:R-:W-:Y:S01]  /*a970*/  FMUL R11, R38, R154 ;  /* 0x0000009a260b7220 */ /* 0x000fe20000400000 */
[----:B------:R0:W-:Y:S01]  /*a980*/  @P2 STG.E desc[UR36][R4.64+0x40], R7 ;  /* 0x0000400704002986 */ /* 0x0001e2000c101924 */
[----:B------:R-:W-:Y:S02]  /*a990*/  ISETP.GT.AND P2, PT, R0, 0x11, P0 ;  /* 0x000000110000780c */ /* 0x000fe40000744270 */
[----:B------:R-:W-:Y:S02]  /*a9a0*/  F2FP.TF32.F32.PACK_B R9, R9 ;  /* 0x00000009ff09723e */ /* 0x000fe400024050ff */
[----:B------:R-:W-:Y:S01]  /*a9b0*/  F2FP.TF32.F32.PACK_B R11, R11 ;  /* 0x0000000bff0b723e */ /* 0x000fe200024050ff */
[----:B------:R-:W-:-:S02]  /*a9c0*/  @P3 IMAD.MOV.U32 R6, RZ, RZ, R12 ;  /* 0x000000ffff063224 */ /* 0x000fc400078e000c */
[----:B0-----:R-:W-:-:S05]  /*a9d0*/  @P3 IMAD.MOV.U32 R7, RZ, RZ, R13 ;  /* 0x000000ffff073224 */ /* 0x001fca00078e000d */
[----:B------:R0:W-:Y:S01]  /*a9e0*/  @P3 STG.E desc[UR36][R6.64+0x40], R15 ;  /* 0x0000400f06003986 */ /* 0x0001e2000c101924 */
[----:B------:R-:W-:Y:S01]  /*a9f0*/  ISETP.GT.AND P3, PT, R0, 0x19, P1 ;  /* 0x000000190000780c */ /* 0x000fe20000f64270 */
[----:B0-----:R-:W-:Y:S02]  /*aa00*/  @P2 IMAD.MOV.U32 R6, RZ, RZ, R12 ;  /* 0x000000ffff062224 */ /* 0x001fe400078e000c */
[----:B------:R-:W-:Y:S01]  /*aa10*/  FMUL R15, R40, R154 ;  /* 0x0000009a280f7220 */ /* 0x000fe20000400000 */
[----:B------:R-:W-:-:S04]  /*aa20*/  @P2 IMAD.MOV.U32 R7, RZ, RZ, R13 ;  /* 0x000000ffff072224 */ /* 0x000fc800078e000d */
[----:B------:R-:W-:Y:S01]  /*aa30*/  F2FP.TF32.F32.PACK_B R15, R15 ;  /* 0x0000000fff0f723e */ /* 0x000fe200024050ff */
[----:B------:R0:W-:Y:S01]  /*aa40*/  @P2 STG.E desc[UR36][R6.64+0x44], R35 ;  /* 0x0000442306002986 */ /* 0x0001e2000c101924 */
[----:B------:R-:W-:-:S03]  /*aa50*/  ISETP.GT.AND P2, PT, R0, 0x18, P0 ;  /* 0x000000180000780c */ /* 0x000fc60000744270 */
[----:B------:R1:W-:Y:S01]  /*aa60*/  @P4 STG.E desc[UR36][R4.64+0x60], R9 ;  /* 0x0000600904004986 */ /* 0x0003e2000c101924 */
[----:B------:R-:W-:-:S03]  /*aa70*/  ISETP.GT.AND P4, PT, R0, 0x19, P0 ;  /* 0x000000190000780c */ /* 0x000fc60000784270 */
[----:B------:R-:W-:Y:S01]  /*aa80*/  @P3 STG.E desc[UR36][R4.64+0x64], R37 ;  /* 0x0000642504003986 */ /* 0x000fe2000c101924 */
[----:B------:R-:W-:-:S05]  /*aa90*/  ISETP.GT.AND P3, PT, R0, 0x20, P1 ;  /* 0x000000200000780c */ /* 0x000fca0000f64270 */
[----:B0-----:R-:W-:Y:S02]  /*aaa0*/  @P2 IMAD.MOV.U32 R6, RZ, RZ, R12 ;  /* 0x000000ffff062224 */ /* 0x001fe400078e000c */
[----:B------:R-:W-:Y:S02]  /*aab0*/  @P2 IMAD.MOV.U32 R7, RZ, RZ, R13 ;  /* 0x000000ffff072224 */ /* 0x000fe400078e000d */
[----:B-1----:R-:W-:-:S03]  /*aac0*/  FMUL R9, R42, R154 ;  /* 0x0000009a2a097220 */ /* 0x002fc60000400000 */
[----:B------:R0:W-:Y:S01]  /*aad0*/  @P2 STG.E desc[UR36][R6.64+0x60], R11 ;  /* 0x0000600b06002986 */ /* 0x0001e2000c101924 */
[----:B------:R-:W-:Y:S02]  /*aae0*/  ISETP.GT.AND P2, PT, R0, 0x21, P1 ;  /* 0x000000210000780c */ /* 0x000fe40000f44270 */
[----:B------:R-:W-:Y:S01]  /*aaf0*/  F2FP.TF32.F32.PACK_B R9, R9 ;  /* 0x00000009ff09723e */ /* 0x000fe200024050ff */
        /* <DEDUP_REMOVED lines=169> */
[C---:B------:R-:W-:Y:S02]  /*b590*/  ISETP.GT.AND P4, PT, R0.reuse, 0x78, P0 ;  /* 0x000000780000780c */ /* 0x040fe40000784270 */
[----:B------:R-:W-:-:S03]  /*b5a0*/  ISETP.GT.AND P0, PT, R0, 0x79, P0 ;  /* 0x000000790000780c */ /* 0x000fc60000704270 */
[----:B0-----:R-:W-:Y:S02]  /*b5b0*/  @P3 IMAD.MOV.U32 R6, RZ, RZ, R12 ;  /* 0x000000ffff063224 */ /* 0x001fe400078e000c */
[----:B------:R-:W-:Y:S02]  /*b5c0*/  @P3 IMAD.MOV.U32 R7, RZ, RZ, R13 ;  /* 0x000000ffff073224 */ /* 0x000fe400078e000d */
[----:B-1----:R-:W-:-:S03]  /*b5d0*/  FMUL R11, R86, R154 ;  /* 0x0000009a560b7220 */ /* 0x002fc60000400000 */
[----:B------:R0:W-:Y:S01]  /*b5e0*/  @P3 STG.E desc[UR36][R6.64+0x1c0], R15 ;  /* 0x0001c00f06003986 */ /* 0x0001e2000c101924 */
[C---:B------:R-:W-:Y:S02]  /*b5f0*/  ISETP.GT.AND P3, PT, R0.reuse, 0x78, P1 ;  /* 0x000000780000780c */ /* 0x040fe40000f64270 */
[----:B------:R-:W-:Y:S02]  /*b600*/  ISETP.GT.AND P1, PT, R0, 0x79, P1 ;  /* 0x000000790000780c */ /* 0x000fe40000f24270 */
[----:B------:R-:W-:Y:S01]  /*b610*/  F2FP.TF32.F32.PACK_B R11, R11 ;  /* 0x0000000bff0b723e */ /* 0x000fe200024050ff */
[----:B0-----:R-:W-:Y:S02]  /*b620*/  @P2 IMAD.MOV.U32 R6, RZ, RZ, R12 ;  /* 0x000000ffff062224 */ /* 0x001fe400078e000c */
[----:B------:R-:W-:-:S05]  /*b630*/  @P2 IMAD.MOV.U32 R7, RZ, RZ, R13 ;  /* 0x000000ffff072224 */ /* 0x000fca00078e000d */
[----:B------:R-:W-:Y:S04]  /*b640*/  @P2 STG.E desc[UR36][R6.64+0x1c4], R83 ;  /* 0x0001c45306002986 */ /* 0x000fe8000c101924 */
[----:B------:R-:W-:Y:S04]  /*b650*/  @P3 STG.E desc[UR36][R4.64+0x1e0], R9 ;  /* 0x0001e00904003986 */ /* 0x000fe8000c101924 */
[----:B------:R0:W-:Y:S02]  /*b660*/  @P1 STG.E desc[UR36][R4.64+0x1e4], R85 ;  /* 0x0001e45504001986 */ /* 0x0001e4000c101924 */
[----:B0-----:R-:W-:-:S02]  /*b670*/  @P4 IMAD.MOV.U32 R4, RZ, RZ, R12 ;  /* 0x000000ffff044224 */ /* 0x001fc400078e000c */
[----:B------:R-:W-:-:S05]  /*b680*/  @P4 IMAD.MOV.U32 R5, RZ, RZ, R13 ;  /* 0x000000ffff054224 */ /* 0x000fca00078e000d */
[----:B------:R0:W-:Y:S04]  /*b690*/  @P4 STG.E desc[UR36][R4.64+0x1e0], R11 ;  /* 0x0001e00b04004986 */ /* 0x0001e8000c101924 */
[----:B------:R0:W-:Y:S02]  /*b6a0*/  @P0 STG.E desc[UR36][R12.64+0x1e4], R87 ;  /* 0x0001e4570c000986 */ /* 0x0001e4000c101924 */
.L_x_286:
[----:B------:R-:W-:Y:S05]  /*b6b0*/  BSYNC B0 ;  /* 0x0000000000007941 */ /* 0x000fea0003800000 */
.L_x_34:
[----:B------:R-:W-:Y:S01]  /*b6c0*/  ULDC UR4, c[0x0][0xc] ;  /* 0x0000030000047ab9 */ /* 0x000fe20000000800 */
[----:B------:R-:W-:Y:S01]  /*b6d0*/  ULDC UR5, c[0x0][0x10] ;  /* 0x0000040000057ab9 */ /* 0x000fe20000000800 */
[----:B0-----:R-:W0:Y:S01]  /*b6e0*/  LDC R5, c[0x0][0x14] ;  /* 0x00000500ff057b82 */ /* 0x001e220000000800 */
[----:B------:R-:W-:Y:S01]  /*b6f0*/  UIMAD.WIDE.U32 UR4, UR4, UR5, URZ ;  /* 0x00000005040472a5 */ /* 0x000fe2000f8e003f */
[----:B------:R-:W-:Y:S01]  /*b700*/  PRMT R0, RZ, 0x7610, R0 ;  /* 0x00007610ff007816 */ /* 0x000fe20000000000 */
[----:B------:R-:W-:Y:S02]  /*b710*/  IMAD.MOV.U32 R153, RZ, RZ, -0x1 ;  /* 0xffffffffff997424 */ /* 0x000fe400078e00ff */
[----:B------:R-:W-:Y:S02]  /*b720*/  IMAD.MOV.U32 R23, RZ, RZ, -0x1 ;  /* 0xffffffffff177424 */ /* 0x000fe400078e00ff */
[----:B0-----:R-:W-:-:S04]  /*b730*/  IMAD.WIDE.U32 R16, R5, UR4, R16 ;  /* 0x0000000405107c25 */ /* 0x001fc8000f8e0010 */
[----:B------:R-:W-:Y:S01]  /*b740*/  IMAD R5, R5, UR5, RZ ;  /* 0x0000000505057c24 */ /* 0x000fe2000f8e02ff */
[----:B------:R-:W-:Y:S02]  /*b750*/  ULDC.64 UR4, c[0x0][0x650] ;  /* 0x0001940000047ab9 */ /* 0x000fe40000000a00 */
[----:B------:R-:W-:Y:S01]  /*b760*/  ISETP.GE.U32.AND P0, PT, R16, UR4, PT ;  /* 0x0000000410007c0c */ /* 0x000fe2000bf06070 */
[----:B------:R-:W-:-:S05]  /*b770*/  IMAD.IADD R17, R17, 0x1, R5 ;  /* 0x0000000111117824 */ /* 0x000fca00078e0205 */
[----:B------:R-:W-:-:S13]  /*b780*/  ISETP.GE.U32.AND.EX P0, PT, R17, UR5, PT, P0 ;  /* 0x0000000511007c0c */ /* 0x000fda000bf06100 */
[----:B------:R-:W-:Y:S05]  /*b790*/  @P0 BRA `(.L_x_287) ;  /* 0x0000000400640947 */ /* 0x000fea0003800000 */
[----:B------:R-:W0:Y:S01]  /*b7a0*/  S2R R12, SR_CTAID.X ;  /* 0x00000000000c7919 */ /* 0x000e220000002500 */
[----:B------:R-:W1:Y:S01]  /*b7b0*/  LDC.64 R10, c[0x0][0x628] ;  /* 0x00018a00ff0a7b82 */ /* 0x000e620000000a00 */
[----:B------:R-:W-:Y:S01]  /*b7c0*/  ULDC UR4, c[0x0][0x150] ;  /* 0x0000540000047ab9 */ /* 0x000fe20000000800 */
[----:B--2---:R-:W-:Y:S01]  /*b7d0*/  IMAD.MOV.U32 R8, RZ, RZ, R16 ;  /* 0x000000ffff087224 */ /* 0x004fe200078e0010 */
[----:B------:R-:W2:Y:S01]  /*b7e0*/  S2R R24, SR_CTAID.Y ;  /* 0x0000000000187919 */ /* 0x000ea20000002600 */
[----:B------:R-:W-:-:S04]  /*b7f0*/  IMAD.MOV.U32 R9, RZ, RZ, R17 ;  /* 0x000000ffff097224 */ /* 0x000fc800078e0011 */
[----:B------:R-:W2:Y:S08]  /*b800*/  LDC R21, c[0x0][0x144] ;  /* 0x00005100ff157b82 */ /* 0x000eb00000000800 */
[----:B------:R-:W2:Y:S08]  /*b810*/  LDC R0, c[0x0][0x630] ;  /* 0x00018c00ff007b82 */ /* 0x000eb00000000800 */
[----:B------:R-:W2:Y:S01]  /*b820*/  LDC.64 R14, c[0x0][0x620] ;  /* 0x00018800ff0e7b82 */ /* 0x000ea20000000a00 */
[----:B-1----:R-:W-:-:S04]  /*b830*/  ISETP.NE.U32.AND P0, PT, R10, RZ, PT ;  /* 0x000000ff0a00720c */ /* 0x002fc80003f05070 */
[----:B------:R-:W-:Y:S02]  /*b840*/  ISETP.NE.AND.EX P0, PT, R11, RZ, PT, P0 ;  /* 0x000000ff0b00720c */ /* 0x000fe40003f05300 */
[----:B0-----:R-:W-:-:S05]  /*b850*/  I2FP.F32.U32 R3, R12 ;  /* 0x0000000c00037245 */ /* 0x001fca0000201000 */
[----:B------:R-:W-:-:S04]  /*b860*/  FMUL R3, R3, UR4 ;  /* 0x0000000403037c20 */ /* 0x000fc80008400000 */
[----:B------:R0:W1:Y:S02]  /*b870*/  F2I.U32.TRUNC.NTZ R20, R3 ;  /* 0x0000000300147305 */ /* 0x000064000020f000 */
[----:B------:R-:W-:Y:S05]  /*b880*/  @!P0 BRA `(.L_x_288) ;  /* 0x0000000000288947 */ /* 0x000fea0003800000 */
[----:B0-----:R-:W0:Y:S02]  /*b890*/  LDC R3, c[0x0][0x634] ;  /* 0x00018d00ff037b82 */ /* 0x001e240000000800 */
        /* <DEDUP_REMOVED lines=9> */
.L_x_288:
[----:B------:R-:W3:Y:S01]  /*b930*/  LDC.64 R30, c[0x0][0x640] ;  /* 0x00019000ff1e7b82 */ /* 0x000ee20000000a00 */
[-CC-:B--2---:R-:W-:Y:S01]  /*b940*/  SHF.R.U64 R23, R8, R0.reuse, R9.reuse ;  /* 0x0000000008177219 */ /* 0x184fe20000001209 */
[----:B-1----:R-:W-:Y:S01]  /*b950*/  IMAD.MOV R20, RZ, RZ, -R20 ;  /* 0x000000ffff147224 */ /* 0x002fe200078e0a14 */
[----:B------:R-:W-:Y:S01]  /*b960*/  SHF.R.U32.HI R0, RZ, R0, R9 ;  /* 0x00000000ff007219 */ /* 0x000fe20000011609 */
[----:B------:R-:W-:Y:S01]  /*b970*/  ULDC UR4, c[0x0][0x154] ;  /* 0x0000550000047ab9 */ /* 0x000fe20000000800 */
[----:B0-----:R-:W-:Y:S01]  /*b980*/  IADD3 R3, P0, RZ, -R23, RZ ;  /* 0x80000017ff037210 */ /* 0x001fe20007f1e0ff */
[----:B------:R-:W-:Y:S02]  /*b990*/  IMAD R26, R21, R20, R12 ;  /* 0x00000014151a7224 */ /* 0x000fe400078e020c */
[----:B------:R-:W0:Y:S01]  /*b9a0*/  LDC R6, c[0x0][0x618] ;  /* 0x00018600ff067b82 */ /* 0x000e220000000800 */
[----:B------:R-:W-:Y:S02]  /*b9b0*/  IMAD.MOV.U32 R7, RZ, RZ, 0x1 ;  /* 0x00000001ff077424 */ /* 0x000fe400078e00ff */
[----:B------:R-:W-:-:S04]  /*b9c0*/  IMAD.X R5, RZ, RZ, ~R0, P0 ;  /* 0x000000ffff057224 */ /* 0x000fc800000e0e00 */
[-C--:B------:R-:W-:Y:S01]  /*b9d0*/  IMAD R0, R5, R14.reuse, RZ ;  /* 0x0000000e05007224 */ /* 0x080fe200078e02ff */
[----:B------:R-:W1:Y:S01]  /*b9e0*/  LDC R8, c[0x0][0x608] ;  /* 0x00018200ff087b82 */ /* 0x000e620000000800 */
[----:B------:R-:W-:-:S04]  /*b9f0*/  IMAD.WIDE.U32 R4, R3, R14, R16 ;  /* 0x0000000e03047225 */ /* 0x000fc800078e0010 */
[----:B------:R-:W-:Y:S01]  /*ba00*/  IMAD R3, R3, R15, R0 ;  /* 0x0000000f03037224 */ /* 0x000fe200078e0200 */
[----:B------:R-:W-:Y:S02]  /*ba10*/  I2FP.F32.U32 R0, R24 ;  /* 0x0000001800007245 */ /* 0x000fe40000201000 */
[----:B------:R-:W2:Y:S01]  /*ba20*/  LDC R28, c[0x0][0x658] ;  /* 0x00019600ff1c7b82 */ /* 0x000ea20000000800 */
[----:B------:R-:W-:Y:S01]  /*ba30*/  IMAD.IADD R3, R5, 0x1, R3 ;  /* 0x0000000105037824 */ /* 0x000fe200078e0203 */
[----:B---3--:R-:W-:Y:S01]  /*ba40*/  ISETP.NE.U32.AND P0, PT, R30, RZ, PT ;  /* 0x000000ff1e00720c */ /* 0x008fe20003f05070 */
[----:B------:R-:W-:Y:S01]  /*ba50*/  FMUL R0, R0, UR4 ;  /* 0x0000000400007c20 */ /* 0x000fe20008400000 */
[----:B------:R-:W-:Y:S02]  /*ba60*/  IMAD.MOV.U32 R5, RZ, RZ, -0x1 ;  /* 0xffffffffff057424 */ /* 0x000fe400078e00ff */
[----:B------:R-:W-:Y:S01]  /*ba70*/  ISETP.NE.AND.EX P0, PT, R31, RZ, PT, P0 ;  /* 0x000000ff1f00720c */ /* 0x000fe20003f05300 */
[----:B------:R3:W2:Y:S01]  /*ba80*/  F2I.U32.TRUNC.NTZ R14, R0 ;  /* 0x00000000000e7305 */ /* 0x0006a2000020f000 */
[----:B------:R-:W3:Y:S01]  /*ba90*/  LDC R15, c[0x0][0x148] ;  /* 0x00005200ff0f7b82 */ /* 0x000ee20000000800 */
[----:B0-----:R-:W-:-:S02]  /*baa0*/  SHF.R.U64 R12, R4, R6, R3 ;  /* 0x00000006040c7219 */ /* 0x001fc40000001203 */
[----:B------:R-:W-:-:S05]  /*bab0*/  SHF.R.U32.HI R3, RZ, R6, R3 ;  /* 0x00000006ff037219 */ /* 0x000fca0000011603 */
[----:B------:R-:W0:Y:S01]  /*bac0*/  LDC R20, c[0x0][0x600] ;  /* 0x00018000ff147b82 */ /* 0x000e220000000800 */
[-CC-:B-1----:R-:W-:Y:S02]  /*bad0*/  SHF.R.U64 R10, R12, R8.reuse, R3.reuse ;  /* 0x000000080c0a7219 */ /* 0x182fe40000001203 */
[----:B------:R-:W-:-:S05]  /*bae0*/  SHF.R.U32.HI R3, RZ, R8, R3 ;  /* 0x00000008ff037219 */ /* 0x000fca0000011603 */
[----:B------:R-:W1:Y:S01]  /*baf0*/  LDC R25, c[0x0][0x648] ;  /* 0x00019200ff197b82 */ /* 0x000e620000000800 */
[-C--:B--2---:R-:W-:Y:S02]  /*bb00*/  SHF.L.U32 R4, R5, R28.reuse, RZ ;  /* 0x0000001c05047219 */ /* 0x084fe400000006ff */
[-CC-:B------:R-:W-:Y:S02]  /*bb10*/  SHF.R.U64 R13, R10, R28.reuse, R3.reuse ;  /* 0x0000001c0a0d7219 */ /* 0x180fe40000001203 */
[----:B------:R-:W-:Y:S02]  /*bb20*/  SHF.R.U32.HI R5, RZ, R28, R3 ;  /* 0x0000001cff057219 */ /* 0x000fe40000011603 */
[----:B------:R-:W-:Y:S01]  /*bb30*/  LOP3.LUT R21, RZ, R4, RZ, 0x33, !PT ;  /* 0x00000004ff157212 */ /* 0x000fe200078e33ff */
[----:B------:R-:W2:Y:S01]  /*bb40*/  LDC R27, c[0x0][0x638] ;  /* 0x00018e00ff1b7b82 */ /* 0x000ea20000000800 */
[----:B------:R-:W-:Y:S01]  /*bb50*/  SHF.L.U32 R28, R7, R28, RZ ;  /* 0x0000001c071c7219 */ /* 0x000fe200000006ff */
[----:B------:R-:W-:-:S06]  /*bb60*/  IMAD.MOV.U32 R4, RZ, RZ, R13 ;  /* 0x000000ffff047224 */ /* 0x000fcc00078e000d */
[----:B------:R-:W0:Y:S01]  /*bb70*/  LDC R29, c[0x0][0x610] ;  /* 0x00018400ff1d7b82 */ /* 0x000e220000000800 */
[----:B------:R-:W-:Y:S05]  /*bb80*/  @!P0 BRA `(.L_x_289) ;  /* 0x0000000000288947 */ /* 0x000fea0003800000 */
[----:B---3--:R-:W3:Y:S02]  /*bb90*/  LDC R0, c[0x0][0x64c] ;  /* 0x00019300ff007b82 */ /* 0x008ee40000000800 */
[----:B---3--:R-:W-:-:S05]  /*bba0*/  IADD3 R3, P0, R13, R0, RZ ;  /* 0x000000000d037210 */ /* 0x008fca0007f1e0ff */
        /* <DEDUP_REMOVED lines=8> */
.L_x_289:
[----:B------:R-:W-:Y:S01]  /*bc30*/  ISETP.NE.AND P0, PT, R2, 0x1, PT ;  /* 0x000000010200780c */ /* 0x000fe20003f05270 */
[----:B------:R-:W-:Y:S01]  /*bc40*/  IMAD.MOV R14, RZ, RZ, -R14 ;  /* 0x000000ffff0e7224 */ /* 0x000fe200078e0a0e */
[----:B-1-3--:R-:W-:Y:S01]  /*bc50*/  SHF.R.U64 R0, R4, R25, R5 ;  /* 0x0000001904007219 */ /* 0x00afe20000001205 */
[----:B0-----:R-:W-:Y:S01]  /*bc60*/  VIADD R5, R20, 0xffffffff ;  /* 0xffffffff14057836 */ /* 0x001fe20000000000 */
[----:B------:R-:W-:Y:S01]  /*bc70*/  LOP3.LUT R3, R10, R21, RZ, 0xc0, !PT ;  /* 0x000000150a037212 */ /* 0x000fe200078ec0ff */
[----:B------:R-:W-:Y:S02]  /*bc80*/  IMAD.MOV.U32 R6, RZ, RZ, 0x1 ;  /* 0x00000001ff067424 */ /* 0x000fe400078e00ff */
[----:B------:R-:W-:Y:S01]  /*bc90*/  IMAD.MOV R4, RZ, RZ, -R0 ;  /* 0x000000ffff047224 */ /* 0x000fe200078e0a00 */
[----:B------:R-:W-:Y:S01]  /*bca0*/  LOP3.LUT R5, R12, R5, RZ, 0xc0, !PT ;  /* 0x000000050c057212 */ /* 0x000fe200078ec0ff */
[----:B------:R-:W-:Y:S02]  /*bcb0*/  IMAD R3, R28, R0, R3 ;  /* 0x000000001c037224 */ /* 0x000fe400078e0203 */
[----:B--2---:R-:W-:-:S02]  /*bcc0*/  IMAD R0, R4, R27, R13 ;  /* 0x0000001b04007224 */ /* 0x004fc400078e020d */
[----:B------:R-:W-:Y:S02]  /*bcd0*/  @P0 IMAD R26, R15, R14, R24 ;  /* 0x0000000e0f1a0224 */ /* 0x000fe400078e0218 */
[----:B------:R-:W-:Y:S01]  /*bce0*/  IMAD R4, R0, R20, R5 ;  /* 0x0000001400047224 */ /* 0x000fe200078e0205 */
[----:B------:R-:W-:Y:S01]  /*bcf0*/  PRMT R0, R6, 0x7610, R0 ;  /* 0x0000761006007816 */ /* 0x000fe20000000000 */
[----:B------:R-:W-:-:S05]  /*bd00*/  IMAD R3, R3, R29, R26 ;  /* 0x0000001d03037224 */ /* 0x000fca00078e021a */
[----:B------:R-:W-:Y:S02]  /*bd10*/  SEL R153, R4, R3, !P0 ;  /* 0x0000000304997207 */ /* 0x000fe40004000000 */
[----:B------:R-:W-:-:S07]  /*bd20*/  SEL R3, R3, R4, !P0 ;  /* 0x0000000403037207 */ /* 0x000fce0004000000 */
.L_x_287:
[----:B------:R-:W-:Y:S01]  /*bd30*/  LOP3.LUT P0, RZ, R0, 0xff, RZ, 0xc0, !PT ;  /* 0x000000ff00ff7812 */ /* 0x000fe2000780c0ff */
[----:B------:R-:W-:-:S12]  /*bd40*/  IMAD.MOV.U32 R152, RZ, RZ, R3 ;  /* 0x000000ffff987224 */ /* 0x000fd800078e0003 */
[----:B------:R-:W-:Y:S05]  /*bd50*/  @P0 BRA `(.L_x_290) ;  /* 0xffffff5400140947 */ /* 0x000fea000383ffff */
[----:B------:R-:W-:Y:S05]  /*bd60*/  EXIT ;  /* 0x000000000000794d */ /* 0x000fea0003800000 */
.L_x_7:
[----:B0-----:R-:W-:Y:S01]  /*bd70*/  ULDC.64 UR4, c[0x0][0x650] ;  /* 0x0001940000047ab9 */ /* 0x001fe20000000a00 */
        /* <DEDUP_REMOVED lines=25> */
.L_x_292:
[----:B------:R-:W0:Y:S01]  /*bf10*/  LDC.64 R28, c[0x0][0x640] ;  /* 0x00019000ff1c7b82 */ /* 0x000e220000000a00 */
[-CC-:B------:R-:W-:Y:S01]  /*bf20*/  SHF.R.U64 R22, R12, R6.reuse, R13.reuse ;  /* 0x000000060c167219 */ /* 0x180fe2000000120d */
[----:B------:R-:W-:Y:S01]  /*bf30*/  IMAD.MOV.U32 R30, RZ, RZ, 0x1 ;  /* 0x00000001ff1e7424 */ /* 0x000fe200078e00ff */
[----:B------:R-:W-:Y:S02]  /*bf40*/  SHF.R.U32.HI R6, RZ, R6, R13 ;  /* 0x00000006ff067219 */ /* 0x000fe4000001160d */
        /* <DEDUP_REMOVED lines=8> */
[----:B------:R-:W-:Y:S01]  /*bfd0*/  IMAD.IADD R9, R9, 0x1, R11 ;  /* 0x0000000109097824 */ /* 0x000fe200078e020b */
[----:B0-----:R-:W-:-:S04]  /*bfe0*/  ISETP.NE.U32.AND P0, PT, R28, RZ, PT ;  /* 0x000000ff1c00720c */ /* 0x001fc80003f05070 */
[----:B------:R-:W-:Y:S02]  /*bff0*/  ISETP.NE.AND.EX P0, PT, R29, RZ, PT, P0 ;  /* 0x000000ff1d00720c */ /* 0x000fe40003f05300 */
[----:B------:R-:W0:Y:S01]  /*c000*/  LDC R20, c[0x0][0x600] ;  /* 0x00018000ff147b82 */ /* 0x000e220000000800 */
[-CC-:B-1----:R-:W-:Y:S01]  /*c010*/  SHF.R.U64 R14, R8, R10.reuse, R9.reuse ;  /* 0x0000000a080e7219 */ /* 0x182fe20000001209 */
[----:B------:R-:W-:Y:S01]  /*c020*/  IMAD.MOV.U32 R8, RZ, RZ, -0x1 ;  /* 0xffffffffff087424 */ /* 0x000fe200078e00ff */
[----:B------:R-:W-:-:S05]  /*c030*/  SHF.R.U32.HI R9, RZ, R10, R9 ;  /* 0x0000000aff097219 */ /* 0x000fca0000011609 */
[----:B------:R-:W1:Y:S01]  /*c040*/  LDC R24, c[0x0][0x648] ;  /* 0x00019200ff187b82 */ /* 0x000e620000000800 */
[-CC-:B--2---:R-:W-:Y:S02]  /*c050*/  SHF.R.U64 R23, R14, R12.reuse, R9.reuse ;  /* 0x0000000c0e177219 */ /* 0x184fe40000001209 */
[----:B------:R-:W-:-:S05]  /*c060*/  SHF.R.U32.HI R6, RZ, R12, R9 ;  /* 0x0000000cff067219 */ /* 0x000fca0000011609 */
[----:B------:R-:W2:Y:S01]  /*c070*/  LDC R26, c[0x0][0x638] ;  /* 0x00018e00ff1a7b82 */ /* 0x000ea20000000800 */
[-C--:B---3--:R-:W-:Y:S02]  /*c080*/  SHF.L.U32 R8, R8, R27.reuse, RZ ;  /* 0x0000001b08087219 */ /* 0x088fe400000006ff */
[-CC-:B------:R-:W-:Y:S02]  /*c090*/  SHF.R.U64 R25, R23, R27.reuse, R6.reuse ;  /* 0x0000001b17197219 */ /* 0x180fe40000001206 */
[----:B------:R-:W-:Y:S02]  /*c0a0*/  LOP3.LUT R32, RZ, R8, RZ, 0x33, !PT ;  /* 0x00000008ff207212 */ /* 0x000fe400078e33ff */
[----:B------:R-:W-:Y:S01]  /*c0b0*/  SHF.R.U32.HI R9, RZ, R27, R6 ;  /* 0x0000001bff097219 */ /* 0x000fe20000011606 */
[----:B------:R-:W3:Y:S01]  /*c0c0*/  LDC R31, c[0x0][0x610] ;  /* 0x00018400ff1f7b82 */ /* 0x000ee20000000800 */
[----:B------:R-:W-:Y:S01]  /*c0d0*/  IMAD.MOV.U32 R8, RZ, RZ, R25 ;  /* 0x000000ffff087224 */ /* 0x000fe200078e0019 */
[----:B------:R-:W-:Y:S06]  /*c0e0*/  @!P0 BRA `(.L_x_293) ;  /* 0x0000000000288947 */ /* 0x000fec0003800000 */
        /* <DEDUP_REMOVED lines=10> */
.L_x_293:
[----:B------:R-:W-:Y:S02]  /*c190*/  ISETP.NE.AND P0, PT, R2, 0x1, PT ;  /* 0x000000010200780c */ /* 0x000fe40003f05270 */
[----:B-1----:R-:W-:Y:S01]  /*c1a0*/  SHF.R.U64 R6, R8, R24, R9 ;  /* 0x0000001808067219 */ /* 0x002fe20000001209 */
[----:B0-----:R-:W-:Y:S01]  /*c1b0*/  VIADD R9, R20, 0xffffffff ;  /* 0xffffffff14097836 */ /* 0x001fe20000000000 */
[----:B------:R-:W-:Y:S02]  /*c1c0*/  SHF.L.U32 R30, R30, R27, RZ ;  /* 0x0000001b1e1e7219 */ /* 0x000fe400000006ff */
[----:B------:R-:W-:Y:S01]  /*c1d0*/  LOP3.LUT R5, R23, R32, RZ, 0xc0, !PT ;  /* 0x0000002017057212 */ /* 0x000fe200078ec0ff */
[----:B------:R-:W-:-:S04]  /*c1e0*/  IMAD.MOV R8, RZ, RZ, -R6 ;  /* 0x000000ffff087224 */ /* 0x000fc800078e0a06 */
[----:B------:R-:W-:Y:S01]  /*c1f0*/  IMAD R6, R30, R6, R5 ;  /* 0x000000061e067224 */ /* 0x000fe200078e0205 */
[----:B------:R-:W-:Y:S01]  /*c200*/  LOP3.LUT R5, R14, R9, RZ, 0xc0, !PT ;  /* 0x000000090e057212 */ /* 0x000fe200078ec0ff */
[----:B------:R-:W-:Y:S02]  /*c210*/  @P0 IMAD R3, R7, R21, R4 ;  /* 0x0000001507030224 */ /* 0x000fe400078e0204 */
[----:B--2---:R-:W-:Y:S02]  /*c220*/  IMAD R4, R8, R26, R25 ;  /* 0x0000001a08047224 */ /* 0x004fe400078e0219 */
[----:B---3--:R-:W-:Y:S02]  /*c230*/  IMAD R3, R6, R31, R3 ;  /* 0x0000001f06037224 */ /* 0x008fe400078e0203 */
[----:B------:R-:W-:Y:S02]  /*c240*/  IMAD R4, R4, R20, R5 ;  /* 0x0000001404047224 */ /* 0x000fe400078e0205 */
[----:B------:R-:W-:-:S02]  /*c250*/  IMAD.MOV.U32 R8, RZ, RZ, 0x1 ;  /* 0x00000001ff087424 */ /* 0x000fc400078e00ff */
[----:B------:R-:W-:Y:S01]  /*c260*/  IMAD.MOV.U32 R6, RZ, RZ, R22 ;  /* 0x000000ffff067224 */ /* 0x000fe200078e0016 */
[----:B------:R-:W-:Y:S02]  /*c270*/  SEL R13, R4, R3, !P0 ;  /* 0x00000003040d7207 */ /* 0x000fe40004000000 */
[----:B------:R-:W-:-:S07]  /*c280*/  SEL R20, R3, R4, !P0 ;  /* 0x0000000403147207 */ /* 0x000fce0004000000 */
.L_x_291:
[----:B------:R-:W-:-:S08]  /*c290*/  NOP ;  /* 0x0000000000007918 */ /* 0x000fd00000000000 */
[----:B------:R-:W0:-:S00]  /*c2a0*/  USETMAXREG.DEALLOC.CTAPOOL 0x28 ;  /* 0x00000028000079c8 */ /* 0x000e0000080e0500 */
[----:B0-----:R-:W-:-:S13]  /*c2b0*/  ISETP.NE.AND P0, PT, R0, RZ, PT ;  /* 0x000000ff0000720c */ /* 0x001fda0003f05270 */
[----:B------:R-:W-:Y:S05]  /*c2c0*/  @P0 EXIT ;  /* 0x000000000000094d */ /* 0x000fea0003800000 */
[----:B------:R-:W-:Y:S01]  /*c2d0*/  LOP3.LUT P0, RZ, R8, 0xff, RZ, 0xc0, !PT ;  /* 0x000000ff08ff7812 */ /* 0x000fe2000780c0ff */
[----:B------:R-:W-:Y:S02]  /*c2e0*/  IMAD.MOV.U32 R0, RZ, RZ, 0x1 ;  /* 0x00000001ff007424 */ /* 0x000fe400078e00ff */
[----:B------:R-:W-:-:S10]  /*c2f0*/  IMAD.MOV.U32 R3, RZ, RZ, RZ ;  /* 0x000000ffff037224 */ /* 0x000fd400078e00ff */
[----:B------:R-:W-:Y:S05]  /*c300*/  @!P0 BRA `(.L_x_294) ;  /* 0x0000000c00c88947 */ /* 0x000fea0003800000 */
[----:B------:R-:W0:Y:S01]  /*c310*/  LDC R0, c[0x0][0x28c] ;  /* 0x0000a300ff007b82 */ /* 0x000e220000000800 */
[----:B------:R-:W-:Y:S01]  /*c320*/  ULDC UR21, c[0x0][0x658] ;  /* 0x0001960000157ab9 */ /* 0x000fe20000000800 */
[----:B------:R-:W-:Y:S01]  /*c330*/  UMOV UR5, 0xffffffff ;  /* 0xffffffff00057882 */ /* 0x000fe20000000000 */
[----:B------:R-:W-:Y:S01]  /*c340*/  ULDC UR4, c[0x0][0xc] ;  /* 0x0000030000047ab9 */ /* 0x000fe20000000800 */
[----:B------:R-:W-:Y:S01]  /*c350*/  USHF.L.U32 UR29, UR5, UR21, URZ ;  /* 0x00000015051d7299 */ /* 0x000fe2000800063f */
[----:B------:R-:W-:Y:S01]  /*c360*/  BSSY B0, `(.L_x_294) ;  /* 0x00000ec000007945 */ /* 0x000fe20003800000 */
[----:B------:R-:W-:Y:S01]  /*c370*/  UMOV UR6, 0x1 ;  /* 0x0000000100067882 */ /* 0x000fe20000000000 */
[----:B------:R-:W-:Y:S01]  /*c380*/  ULDC UR5, c[0x0][0x10] ;  /* 0x0000040000057ab9 */ /* 0x000fe20000000800 */
[----:B------:R-:W1:Y:S01]  /*c390*/  S2UR UR7, SR_CgaCtaId ;  /* 0x00000000000779c3 */ /* 0x000e620000008800 */
[----:B------:R-:W-:Y:S01]  /*c3a0*/  UIMAD.WIDE.U32 UR4, UR4, UR5, URZ ;  /* 0x00000005040472a5 */ /* 0x000fe2000f8e003f */
[----:B------:R-:W-:Y:S01]  /*c3b0*/  IMAD.MOV.U32 R9, RZ, RZ, 0x1 ;  /* 0x00000001ff097424 */ /* 0x000fe200078e00ff */
[----:B------:R-:W-:Y:S01]  /*c3c0*/  USHF.L.U32 UR21, UR6, UR21, URZ ;  /* 0x0000001506157299 */ /* 0x000fe2000800063f */
[----:B------:R-:W-:Y:S01]  /*c3d0*/  LOP3.LUT R8, R19, 0x2, RZ, 0xfc, !PT ;  /* 0x0000000213087812 */ /* 0x000fe200078efcff */
[----:B------:R-:W-:Y:S01]  /*c3e0*/  ULDC UR13, c[0x0][0x600] ;  /* 0x00018000000d7ab9 */ /* 0x000fe20000000800 */
[----:B------:R-:W-:Y:S01]  /*c3f0*/  ULDC UR6, c[0x0][0x14] ;  /* 0x0000050000067ab9 */ /* 0x000fe20000000800 */
[----:B------:R-:W-:-:S02]  /*c400*/  UIADD3 UR13, UR13, -0x1, URZ ;  /* 0xffffffff0d0d7890 */ /* 0x000fc4000fffe03f */
[----:B------:R-:W-:Y:S02]  /*c410*/  UIMAD.WIDE.U32 UR22, UR4, UR6, URZ ;  /* 0x00000006041672a5 */ /* 0x000fe4000f8e003f */
[----:B------:R-:W-:Y:S02]  /*c420*/  UIMAD UR37, UR5, UR6, URZ ;  /* 0x00000006052572a4 */ /* 0x000fe4000f8e023f */
[----:B------:R-:W-:Y:S02]  /*c430*/  ULOP3.LUT UR29, URZ, UR29, URZ, 0x33, !UPT ;  /* 0x0000001d3f1d7292 */ /* 0x000fe4000f8e333f */
[----:B------:R-:W-:Y:S01]  /*c440*/  UIADD3 UR37, UR23, UR37, URZ ;  /* 0x0000002517257290 */ /* 0x000fe2000fffe03f */
[----:B0-----:R-:W-:Y:S01]  /*c450*/  VIADD R0, R0, 0x7f ;  /* 0x0000007f00007836 */ /* 0x001fe20000000000 */
[----:B------:R-:W-:-:S04]  /*c460*/  ULDC.64 UR30, c[0x0][0x198] ;  /* 0x00006600001e7ab9 */ /* 0x000fc80000000a00 */
[----:B------:R-:W-:Y:S01]  /*c470*/  SHF.R.S32.HI R3, RZ, 0x1f, R0 ;  /* 0x0000001fff037819 */ /* 0x000fe20000011400 */
[----:B-1----:R-:W-:-:S03]  /*c480*/  IMAD.U32 R11, RZ, RZ, UR7 ;  /* 0x00000007ff0b7e24 */ /* 0x002fc6000f8e00ff */
[----:B------:R-:W-:Y:S01]  /*c490*/  LEA.HI R3, R3, R0, RZ, 0x7 ;  /* 0x0000000003037211 */ /* 0x000fe200078f38ff */
[----:B------:R-:W-:-:S03]  /*c4a0*/  IMAD.MOV.U32 R0, RZ, RZ, 0x1 ;  /* 0x00000001ff007424 */ /* 0x000fc600078e00ff */
[----:B------:R-:W-:Y:S01]  /*c4b0*/  SHF.R.S32.HI R10, RZ, 0x7, R3 ;  /* 0x00000007ff0a7819 */ /* 0x000fe20000011403 */
[----:B------:R-:W-:-:S04]  /*c4c0*/  IMAD.MOV.U32 R3, RZ, RZ, RZ ;  /* 0x000000ffff037224 */ /* 0x000fc800078e00ff */
[----:B------:R-:W-:-:S07]  /*c4d0*/  VIADD R12, R10, 0x1 ;  /* 0x000000010a0c7836 */ /* 0x000fce0000000000 */
.L_x_305:
[----:B------:R-:W-:-:S03]  /*c4e0*/  UMOV UR4, 0xffffffff ;  /* 0xffffffff00047882 */ /* 0x000fc60000000000 */
[----:B------:R-:W-:Y:S05]  /*c4f0*/  BRA.DIV UR4, `(.L_x_295) ;  /* 0x0000001204587947 */ /* 0x000fea000b800000 */
[----:B------:R-:W-:-:S13]  /*c500*/  ELECT P6, URZ, PT ;  /* 0x00000000003f782f */ /* 0x000fda00038c0000 */
.L_x_317:
[----:B------:R-:W0:Y:S01]  /*c510*/  LDC R4, c[0x0][0x28c] ;  /* 0x0000a300ff047b82 */ /* 0x000e220000000800 */
[----:B------:R-:W-:Y:S01]  /*c520*/  BSSY B1, `(.L_x_296) ;  /* 0x000005d000017945 */ /* 0x000fe20003800000 */
[----:B0-----:R-:W-:-:S13]  /*c530*/  ISETP.LT.OR P6, PT, R4, 0x1, !P6 ;  /* 0x000000010400780c */ /* 0x001fda00077c1670 */
[----:B------:R-:W-:Y:S05]  /*c540*/  @P6 BRA `(.L_x_297) ;  /* 0x0000000400686947 */ /* 0x000fea0003800000 */
[----:B------:R-:W-:Y:S02]  /*c550*/  IMAD R20, R20, 0x2, R11 ;  /* 0x0000000214147824 */ /* 0x000fe400078e020b */
[----:B------:R-:W-:Y:S02]  /*c560*/  IMAD.SHL.U32 R15, R13, 0x80, RZ ;  /* 0x000000800d0f7824 */ /* 0x000fe400078e00ff */
[----:B------:R-:W-:Y:S02]  /*c570*/  IMAD.MOV.U32 R22, RZ, RZ, RZ ;  /* 0x000000ffff167224 */ /* 0x000fe400078e00ff */
[----:B------:R-:W-:Y:S02]  /*c580*/  IMAD.MOV.U32 R4, RZ, RZ, R12 ;  /* 0x000000ffff047224 */ /* 0x000fe400078e000c */
[----:B------:R-:W-:Y:S02]  /*c590*/  IMAD.MOV.U32 R5, RZ, RZ, R0 ;  /* 0x000000ffff057224 */ /* 0x000fe400078e0000 */
[----:B------:R-:W-:-:S02]  /*c5a0*/  IMAD.MOV.U32 R14, RZ, RZ, R3 ;  /* 0x000000ffff0e7224 */ /* 0x000fc400078e0003 */
[----:B------:R-:W-:-:S07]  /*c5b0*/  IMAD.SHL.U32 R21, R20, 0x80, RZ ;  /* 0x0000008014157824 */ /* 0x000fce00078e00ff */
.L_x_300:
[----:B------:R-:W0:Y:S01]  /*c5c0*/  S2UR UR4, SR_CgaCtaId ;  /* 0x00000000000479c3 */ /* 0x000e220000008800 */
[----:B------:R-:W-:Y:S02]  /*c5d0*/  MOV R20, 0x400 ;  /* 0x0000040000147802 */ /* 0x000fe40000000f00 */
[----:B------:R-:W-:Y:S02]  /*c5e0*/  SHF.L.U32 R7, R5, 0x1f, RZ ;  /* 0x0000001f05077819 */ /* 0x000fe400000006ff */
[----:B------:R-:W-:-:S13]  /*c5f0*/  LOP3.LUT P1, RZ, R18, 0x7f, RZ, 0xc0, !PT ;  /* 0x0000007f12ff7812 */ /* 0x000fda000782c0ff */
[----:B------:R-:W1:Y:S01]  /*c600*/  @!P1 LDC R13, c[0x0][0x500] ;  /* 0x00014000ff0d9b82 */ /* 0x000e620000000800 */
[----:B0-----:R-:W-:-:S05]  /*c610*/  IMAD.U32 R11, RZ, RZ, UR4 ;  /* 0x00000004ff0b7e24 */ /* 0x001fca000f8e00ff */
[----:B------:R-:W-:-:S05]  /*c620*/  LEA R23, R11, R20, 0x18 ;  /* 0x000000140b177211 */ /* 0x000fca00078ec0ff */
[----:B------:R-:W-:-:S04]  /*c630*/  IMAD R20, R14, 0x8, R23 ;  /* 0x000000080e147824 */ /* 0x000fc800078e0217 */
[----:B------:R-:W0:Y:S02]  /*c640*/  SYNCS.PHASECHK.TRANS64.TRYWAIT P0, [R20+URZ+0x28], R7 ;  /* 0x00002807140075a7 */ /* 0x000e24000800017f */
[----:B01----:R-:W-:Y:S05]  /*c650*/  @!P0 BRA `(.L_x_298) ;  /* 0x0000001000208947 */ /* 0x003fea0003800000 */
.L_x_318:
[----:B0-----:R-:W-:Y:S01]  /*c660*/  PRMT R7, R8, 0x9910, RZ ;  /* 0x0000991008077816 */ /* 0x001fe200000000ff */
[----:B------:R0:W-:Y:S03]  /*c670*/  @!P1 SYNCS.ARRIVE.TRANS64 RZ, [R20+URZ], R13 ;  /* 0x0000000d14ff99a7 */ /* 0x0001e6000800003f */
[----:B------:R-:W-:-:S13]  /*c680*/  ISETP.NE.AND P0, PT, R7, 0x2, PT ;  /* 0x000000020700780c */ /* 0x000fda0003f05270 */
[----:B0-----:R-:W-:Y:S05]  /*c690*/  @P0 BRA `(.L_x_299) ;  /* 0x0000000000040947 */ /* 0x001fea0003800000 */
[----:B------:R-:W-:Y:S01]  /*c6a0*/  BPT.TRAP 0x1 ;  /* 0x000000040000795c */ /* 0x000fe20000300000 */
.L_x_299:
[----:B------:R-:W-:Y:S01]  /*c6b0*/  IMAD R7, R14, 0x8, R11 ;  /* 0x000000080e077824 */ /* 0x000fe200078e020b */
[----:B------:R-:W-:Y:S01]  /*c6c0*/  R2UR UR10, R22 ;  /* 0x00000000160a72ca */ /* 0x000fe200000e0000 */
[----:B------:R-:W-:Y:S01]  /*c6d0*/  UIADD3 UR14, UP0, UR30, 0xf0, URZ ;  /* 0x000000f01e0e7890 */ /* 0x000fe2000ff1e03f */
[----:B------:R-:W-:Y:S01]  /*c6e0*/  R2UR UR9, R20 ;  /* 0x00000000140972ca */ /* 0x000fe200000e0000 */
[----:B------:R-:W-:Y:S01]  /*c6f0*/  IMAD.SHL.U32 R7, R7, 0x1000, RZ ;  /* 0x0000100007077824 */ /* 0x000fe200078e00ff */
[----:B------:R-:W-:Y:S01]  /*c700*/  R2UR UR11, R21 ;  /* 0x00000000150b72ca */ /* 0x000fe200000e0000 */
[----:B------:R-:W-:Y:S01]  /*c710*/  UIADD3.X UR15, URZ, UR31, URZ, UP0, !UPT ;  /* 0x0000001f3f0f7290 */ /* 0x000fe200087fe43f */
[----:B------:R-:W-:Y:S01]  /*c720*/  R2UR UR12, R6 ;  /* 0x00000000060c72ca */ /* 0x000fe200000e0000 */
[--C-:B------:R-:W-:Y:S01]  /*c730*/  IMAD R7, R7, 0x4, R23.reuse ;  /* 0x0000000407077824 */ /* 0x100fe200078e0217 */
[----:B------:R-:W-:Y:S01]  /*c740*/  R2UR UR35, R15 ;  /* 0x000000000f2372ca */ /* 0x000fe200000e0000 */
[----:B------:R-:W-:Y:S01]  /*c750*/  IMAD R23, R14, 0x10000, R23 ;  /* 0x000100000e177824 */ /* 0x000fe200078e0217 */
[----:B------:R-:W-:Y:S01]  /*c760*/  UIADD3 UR4, UP1, UR30, 0x1f0, URZ ;  /* 0x000001f01e047890 */ /* 0x000fe2000ff3e03f */
[----:B------:R-:W-:Y:S01]  /*c770*/  VIADD R4, R4, 0xffffffff ;  /* 0xffffffff04047836 */ /* 0x000fe20000000000 */
[----:B------:R-:W-:Y:S01]  /*c780*/  R2UR UR40, R7 ;  /* 0x00000000072872ca */ /* 0x000fe200000e0000 */
[----:B------:R-:W-:Y:S01]  /*c790*/  UIADD3 UR58, UR10, 0x20, URZ ;  /* 0x000000200a3a7890 */ /* 0x000fe2000fffe03f */
[----:B------:R-:W-:Y:S01]  /*c7a0*/  R2UR UR18, R23 ;  /* 0x00000000171272ca */ /* 0x000fe200000e0000 */
[----:B------:R-:W-:Y:S01]  /*c7b0*/  UIADD3 UR50, UR10, 0x40, URZ ;  /* 0x000000400a327890 */ /* 0x000fe2000fffe03f */
[----:B------:R-:W-:Y:S01]  /*c7c0*/  ISETP.GT.AND P1, PT, R4, 0x1, PT ;  /* 0x000000010400780c */ /* 0x000fe20003f24270 */
[----:B------:R-:W-:Y:S01]  /*c7d0*/  UIADD3 UR42, UR10, 0x60, URZ ;  /* 0x000000600a2a7890 */ /* 0x000fe2000fffe03f */
[----:B------:R-:W-:Y:S01]  /*c7e0*/  VIADD R14, R14, 0x1 ;  /* 0x000000010e0e7836 */ /* 0x000fe20000000000 */
[----:B------:R-:W-:Y:S01]  /*c7f0*/  UMOV UR38, 0x30000 ;  /* 0x0003000000267882 */ /* 0x000fe20000000000 */
[----:B------:R-:W-:Y:S01]  /*c800*/  UMOV UR6, 0x0 ;  /* 0x0000000000067882 */ /* 0x000fe20000000000 */
[----:B------:R-:W-:Y:S01]  /*c810*/  UMOV UR7, 0x10000000 ;  /* 0x1000000000077882 */ /* 0x000fe20000000000 */
[----:B------:R-:W-:Y:S01]  /*c820*/  UIADD3.X UR5, URZ, UR31, URZ, UP1, !UPT ;  /* 0x0000001f3f057290 */ /* 0x000fe20008ffe43f */
[----:B------:R-:W-:Y:S01]  /*c830*/  ISETP.NE.AND P0, PT, R14, 0x5, PT ;  /* 0x000000050e00780c */ /* 0x000fe20003f05270 */
[----:B------:R-:W-:Y:S01]  /*c840*/  UMOV UR57, UR9 ;  /* 0x0000000900397c82 */ /* 0x000fe20008000000 */
[----:B------:R-:W-:Y:S01]  /*c850*/  UIADD3 UR8, UR40, 0x100, URZ ;  /* 0x0000010028087890 */ /* 0x000fe2000fffe03f */
[----:B------:R-:W-:Y:S01]  /*c860*/  VIADD R22, R22, 0x80 ;  /* 0x0000008016167836 */ /* 0x000fe20000000000 */
[----:B------:R-:W-:Y:S01]  /*c870*/  UIADD3 UR56, UR40, 0x8100, URZ ;  /* 0x0000810028387890 */ /* 0x000fe2000fffe03f */
[----:B------:R-:W-:Y:S01]  /*c880*/  SEL R20, RZ, 0x1, P0 ;  /* 0x00000001ff147807 */ /* 0x000fe20000000000 */
[----:B------:R-:W-:Y:S01]  /*c890*/  UIADD3 UR48, UR40, 0x10100, URZ ;  /* 0x0001010028307890 */ /* 0x000fe2000fffe03f */
[----:B------:R-:W-:Y:S01]  /*c8a0*/  SEL R14, R14, RZ, P0 ;  /* 0x000000ff0e0e7207 */ /* 0x000fe20000000000 */
[----:B------:R-:W-:Y:S01]  /*c8b0*/  UIADD3 UR40, UR40, 0x18100, URZ ;  /* 0x0001810028287890 */ /* 0x000fe2000fffe03f */
[----:B------:R-:W-:Y:S01]  /*c8c0*/  LOP3.LUT R5, R5, R20, RZ, 0x3c, !PT ;  /* 0x0000001405057212 */ /* 0x000fe200078e3cff */
[----:B------:R-:W-:Y:S01]  /*c8d0*/  UIADD3 UR32, UR18, 0xa0100, URZ ;  /* 0x000a010012207890 */ /* 0x000fe2000fffe03f */
[----:B------:R0:W-:Y:S01]  /*c8e0*/  UTMALDG.3D.MULTICAST [UR8], [UR14], UR38, desc[UR6] ;  /* 0x000006080e0073b4 */ /* 0x0001e20008011826 */
[----:B------:R-:W-:-:S02]  /*c8f0*/  UIADD3 UR24, UR18, 0xa4100, URZ ;  /* 0x000a410012187890 */ /* 0x000fc4000fffe03f */
[----:B------:R-:W-:Y:S01]  /*c900*/  UIADD3 UR16, UR18, 0xa8100, URZ ;  /* 0x000a810012107890 */ /* 0x000fe2000fffe03f */
[----:B------:R-:W-:Y:S01]  /*c910*/  UMOV UR59, UR11 ;  /* 0x0000000b003b7c82 */ /* 0x000fe20008000000 */
[----:B------:R-:W-:Y:S01]  /*c920*/  UMOV UR60, UR12 ;  /* 0x0000000c003c7c82 */ /* 0x000fe20008000000 */
[----:B------:R-:W-:Y:S01]  /*c930*/  UMOV UR49, UR9 ;  /* 0x0000000900317c82 */ /* 0x000fe20008000000 */
[----:B------:R-:W-:Y:S01]  /*c940*/  UMOV UR51, UR11 ;  /* 0x0000000b00337c82 */ /* 0x000fe20008000000 */
[----:B------:R-:W-:Y:S01]  /*c950*/  UMOV UR52, UR12 ;  /* 0x0000000c00347c82 */ /* 0x000fe20008000000 */
[----:B------:R-:W-:Y:S01]  /*c960*/  UMOV UR41, UR9 ;  /* 0x0000000900297c82 */ /* 0x000fe20008000000 */
[----:B------:R-:W-:Y:S01]  /*c970*/  UMOV UR44, UR12 ;  /* 0x0000000c002c7c82 */ /* 0x000fe20008000000 */
[----:B------:R-:W-:Y:S01]  /*c980*/  UMOV UR43, UR11 ;  /* 0x0000000b002b7c82 */ /* 0x000fe20008000000 */
[----:B------:R1:W-:Y:S01]  /*c990*/  UTMALDG.3D.MULTICAST [UR56], [UR14], UR38, desc[UR6] ;  /* 0x000006380e0073b4 */ /* 0x0003e20008011826 */
        /* <DEDUP_REMOVED lines=11> */
[----:B0-----:R-:W-:Y:S01]  /*ca50*/  UIADD3 UR8, UR18, 0xac100, URZ ;  /* 0x000ac10012087890 */ /* 0x001fe2000fffe03f */
[----:B------:R-:W-:Y:S01]  /*ca60*/  UMOV UR11, UR35 ;  /* 0x00000023000b7c82 */ /* 0x000fe20008000000 */
[----:B------:R1:W-:Y:S01]  /*ca70*/  UTMALDG.3D.MULTICAST [UR40], [UR14], UR38, desc[UR6] ;  /* 0x000006280e0073b4 */ /* 0x0003e20008011826 */
[----:B------:R-:W-:Y:S01]  /*ca80*/  UMOV UR18, UR50 ;  /* 0x0000003200127c82 */ /* 0x000fe20008000000 */
[----:B------:R-:W-:Y:S01]  /*ca90*/  UMOV UR10, UR42 ;  /* 0x0000002a000a7c82 */ /* 0x000fe20008000000 */
[----:B------:R1:W-:Y:S01]  /*caa0*/  UTMALDG.3D [UR32], [UR4], desc[UR6] ;  /* 0x00000620040075b4 */ /* 0x0003e20008011000 */
[----:B------:R1:W-:Y:S01]  /*cab0*/  UTMALDG.3D [UR24], [UR4], desc[UR6] ;  /* 0x00000618040075b4 */ /* 0x0003e20008011000 */
[----:B------:R1:W-:Y:S02]  /*cac0*/  UTMALDG.3D [UR16], [UR4], desc[UR6] ;  /* 0x00000610040075b4 */ /* 0x0003e40008011000 */
[----:B------:R1:W-:Y:S02]  /*cad0*/  UTMALDG.3D [UR8], [UR4], desc[UR6] ;  /* 0x00000608040075b4 */ /* 0x0003e40008011000 */
[----:B-1----:R-:W-:Y:S05]  /*cae0*/  @P1 BRA `(.L_x_300) ;  /* 0xfffffff800b41947 */ /* 0x002fea000383ffff */
.L_x_297:
[----:B------:R-:W-:Y:S05]  /*caf0*/  BSYNC B1 ;  /* 0x0000000000017941 */ /* 0x000fea0003800000 */
.L_x_296:
[----:B------:R-:W-:Y:S01]  /*cb00*/  LOP3.LUT P1, RZ, R9, 0xff, RZ, 0xc0, !PT ;  /* 0x000000ff09ff7812 */ /* 0x000fe2000782c0ff */
[C---:B------:R-:W-:Y:S01]  /*cb10*/  IMAD.IADD R6, R10.reuse, 0x1, R3 ;  /* 0x000000010a067824 */ /* 0x040fe200078e0203 */
[----:B------:R-:W-:Y:S01]  /*cb20*/  ULDC.64 UR4, c[0x0][0x650] ;  /* 0x0001940000047ab9 */ /* 0x000fe20000000a00 */
[----:B------:R-:W-:Y:S01]  /*cb30*/  ISETP.GE.U32.AND P2, PT, R10, 0x5, PT ;  /* 0x000000050a00780c */ /* 0x000fe20003f46070 */
[----:B------:R-:W-:Y:S01]  /*cb40*/  BSSY B1, `(.L_x_301) ;  /* 0x000006b000017945 */ /* 0x000fe20003800000 */
[----:B------:R-:W-:Y:S01]  /*cb50*/  IMAD.MOV.U32 R20, RZ, RZ, -0x1 ;  /* 0xffffffffff147424 */ /* 0x000fe200078e00ff */
[----:B------:R-:W-:Y:S01]  /*cb60*/  ISETP.GT.U32.AND P0, PT, R6, 0x4, PT ;  /* 0x000000040600780c */ /* 0x000fe20003f04070 */
[----:B------:R-:W-:Y:S01]  /*cb70*/  IMAD.MOV.U32 R13, RZ, RZ, -0x1 ;  /* 0xffffffffff0d7424 */ /* 0x000fe200078e00ff */
[----:B------:R-:W-:Y:S02]  /*cb80*/  PRMT R9, RZ, 0x7610, R9 ;  /* 0x00007610ff097816 */ /* 0x000fe40000000009 */
[----:B------:R-:W-:-:S03]  /*cb90*/  ISETP.LT.U32.AND P0, PT, R10, 0x5, P0 ;  /* 0x000000050a00780c */ /* 0x000fc60000701070 */
[----:B------:R-:W0:Y:S01]  /*cba0*/  @P1 S2R R11, SR_CgaCtaId ;  /* 0x00000000000b1919 */ /* 0x000e220000008800 */
[----:B------:R-:W-:-:S04]  /*cbb0*/  @P1 MOV R4, 0x400 ;  /* 0x0000040000041802 */ /* 0x000fc80000000f00 */
[----:B0-----:R-:W-:Y:S01]  /*cbc0*/  @P1 LEA R3, R11, R4, 0x18 ;  /* 0x000000040b031211 */ /* 0x001fe200078ec0ff */
[----:B------:R-:W-:-:S03]  /*cbd0*/  IMAD.WIDE.U32 R4, R6, -0x33333333, RZ ;  /* 0xcccccccd06047825 */ /* 0x000fc600078e00ff */
[----:B------:R0:W-:Y:S01]  /*cbe0*/  @P1 SYNCS.ARRIVE.TRANS64.A1T0 RZ, [R3+URZ+0x68], RZ ;  /* 0x000068ff03ff19a7 */ /* 0x0001e2000810003f */
[----:B------:R-:W-:Y:S02]  /*cbf0*/  IADD3 R16, P1, R16, UR22, RZ ;  /* 0x0000001610107c10 */ /* 0x000fe4000ff3e0ff */
[----:B------:R-:W-:Y:S02]  /*cc00*/  SHF.R.U32.HI R5, RZ, 0x2, R5 ;  /* 0x00000002ff057819 */ /* 0x000fe40000011605 */
[----:B------:R-:W-:Y:S02]  /*cc10*/  IADD3.X R17, R17, UR37, RZ, P1, !PT ;  /* 0x0000002511117c10 */ /* 0x000fe40008ffe4ff */
[----:B------:R-:W-:Y:S02]  /*cc20*/  PRMT R4, RZ, 0x7610, R4 ;  /* 0x00007610ff047816 */ /* 0x000fe40000000004 */
[----:B0-----:R-:W-:Y:S02]  /*cc30*/  SEL R3, RZ, 0x1, !P0 ;  /* 0x00000001ff037807 */ /* 0x001fe40004000000 */
[----:B------:R-:W-:-:S02]  /*cc40*/  ISETP.GE.U32.AND P0, PT, R16, UR4, PT ;  /* 0x0000000410007c0c */ /* 0x000fc4000bf06070 */
[----:B------:R-:W-:Y:S01]  /*cc50*/  LOP3.LUT R0, R0, R3, RZ, 0x3c, !PT ;  /* 0x0000000300007212 */ /* 0x000fe200078e3cff */
[----:B------:R-:W-:Y:S01]  /*cc60*/  IMAD R3, R5, -0x5, R6 ;  /* 0xfffffffb05037824 */ /* 0x000fe200078e0206 */
[----:B------:R-:W-:Y:S01]  /*cc70*/  ISETP.GE.U32.AND.EX P0, PT, R17, UR5, PT, P0 ;  /* 0x0000000511007c0c */ /* 0x000fe2000bf06100 */
[----:B------:R-:W-:Y:S01]  /*cc80*/  IMAD.MOV.U32 R6, RZ, RZ, -0x1 ;  /* 0xffffffffff067424 */ /* 0x000fe200078e00ff */
[----:B------:R-:W-:-:S11]  /*cc90*/  @P2 LOP3.LUT R0, R0, 0x1, R5, 0x78, !PT ;  /* 0x0000000100002812 */ /* 0x000fd600078e7805 */
[----:B------:R-:W-:Y:S05]  /*cca0*/  @P0 BRA `(.L_x_302) ;  /* 0x0000000400500947 */ /* 0x000fea0003800000 */
[----:B------:R-:W0:Y:S01]  /*ccb0*/  S2R R15, SR_CTAID.X ;  /* 0x00000000000f7919 */ /* 0x000e220000002500 */
[----:B------:R-:W-:Y:S01]  /*ccc0*/  ULDC.64 UR4, c[0x0][0x628] ;  /* 0x00018a0000047ab9 */ /* 0x000fe20000000a00 */
[----:B------:R-:W1:Y:S01]  /*ccd0*/  LDC R20, c[0x0][0x144] ;  /* 0x00005100ff147b82 */ /* 0x000e620000000800 */
[----:B------:R-:W-:Y:S01]  /*cce0*/  ISETP.NE.U32.AND P0, PT, RZ, UR4, PT ;  /* 0x00000004ff007c0c */ /* 0x000fe2000bf05070 */
[----:B------:R-:W2:Y:S01]  /*ccf0*/  S2R R13, SR_CTAID.Y ;  /* 0x00000000000d7919 */ /* 0x000ea20000002600 */
[----:B------:R-:W-:Y:S01]  /*cd00*/  ULDC UR7, c[0x0][0x630] ;  /* 0x00018c0000077ab9 */ /* 0x000fe20000000800 */
[----:B------:R-:W-:Y:S01]  /*cd10*/  ULDC UR8, c[0x0][0x150] ;  /* 0x0000540000087ab9 */ /* 0x000fe20000000800 */
[----:B------:R-:W-:Y:S01]  /*cd20*/  ISETP.NE.AND.EX P0, PT, RZ, UR5, PT, P0 ;  /* 0x00000005ff007c0c */ /* 0x000fe2000bf05300 */
[----:B------:R-:W-:Y:S02]  /*cd30*/  IMAD.MOV.U32 R4, RZ, RZ, R16 ;  /* 0x000000ffff047224 */ /* 0x000fe400078e0010 */
[----:B------:R-:W-:Y:S01]  /*cd40*/  IMAD.MOV.U32 R5, RZ, RZ, R17 ;  /* 0x000000ffff057224 */ /* 0x000fe200078e0011 */
[----:B0-----:R-:W-:-:S09]  /*cd50*/  I2FP.F32.U32 R22, R15 ;  /* 0x0000000f00167245 */ /* 0x001fd20000201000 */
[----:B------:R-:W-:Y:S05]  /*cd60*/  @!P0 BRA `(.L_x_303) ;  /* 0x0000000000288947 */ /* 0x000fea0003800000 */
[----:B------:R-:W-:Y:S02]  /*cd70*/  ULDC UR6, c[0x0][0x634] ;  /* 0x00018d0000067ab9 */ /* 0x000fe40000000800 */
[----:B------:R-:W-:-:S05]  /*cd80*/  IADD3 R5, P0, R16, UR6, RZ ;  /* 0x0000000610057c10 */ /* 0x000fca000ff1e0ff */
[----:B------:R-:W-:-:S04]  /*cd90*/  IMAD.X R21, RZ, RZ, R17, P0 ;  /* 0x000000ffff157224 */ /* 0x000fc800000e0611 */
[----:B------:R-:W-:-:S04]  /*cda0*/  IMAD.WIDE.U32 R6, R21, UR4, RZ ;  /* 0x0000000415067c25 */ /* 0x000fc8000f8e00ff */
[----:B------:R-:W-:-:S04]  /*cdb0*/  IMAD.WIDE.U32 R6, P0, R5, UR5, R6 ;  /* 0x0000000505067c25 */ /* 0x000fc8000f800006 */
[----:B------:R-:W-:-:S04]  /*cdc0*/  IMAD.WIDE.U32 R4, R5, UR4, RZ ;  /* 0x0000000405047c25 */ /* 0x000fc8000f8e00ff */
[----:B------:R-:W-:Y:S01]  /*cdd0*/  IMAD.MOV.U32 R4, RZ, RZ, R7 ;  /* 0x000000ffff047224 */ /* 0x000fe200078e0007 */
[----:B------:R-:W-:Y:S01]  /*cde0*/  IADD3 RZ, P1, R5, R6, RZ ;  /* 0x0000000605ff7210 */ /* 0x000fe20007f3e0ff */
[----:B------:R-:W-:-:S04]  /*cdf0*/  IMAD.X R5, RZ, RZ, RZ, P0 ;  /* 0x000000ffff057224 */ /* 0x000fc800000e06ff */
[----:B------:R-:W-:-:S08]  /*ce00*/  IMAD.WIDE.U32.X R4, R21, UR5, R4, P1 ;  /* 0x0000000515047c25 */ /* 0x000fd000088e0404 */
.L_x_303:
[----:B------:R-:W-:Y:S01]  /*ce10*/  FMUL R22, R22, UR8 ;  /* 0x0000000816167c20 */ /* 0x000fe20008400000 */
[--C-:B------:R-:W-:Y:S01]  /*ce20*/  SHF.R.U64 R14, R4, UR7, R5.reuse ;  /* 0x00000007040e7c19 */ /* 0x100fe20008001205 */
[----:B------:R-:W-:Y:S01]  /*ce30*/  ULDC.64 UR4, c[0x0][0x620] ;  /* 0x0001880000047ab9 */ /* 0x000fe20000000a00 */
[----:B------:R-:W-:Y:S01]  /*ce40*/  SHF.R.U32.HI R4, RZ, UR7, R5 ;  /* 0x00000007ff047c19 */ /* 0x000fe20008011605 */
[----:B------:R-:W-:Y:S01]  /*ce50*/  ULDC.64 UR6, c[0x0][0x640] ;  /* 0x0001900000067ab9 */ /* 0x000fe20000000a00 */
[----:B------:R-:W-:Y:S01]  /*ce60*/  IADD3 R5, P0, RZ, -R14, RZ ;  /* 0x8000000eff057210 */ /* 0x000fe20007f1e0ff */
[----:B------:R-:W0:Y:S04]  /*ce70*/  F2I.U32.TRUNC.NTZ R22, R22 ;  /* 0x0000001600167305 */ /* 0x000e28000020f000 */
[----:B------:R-:W-:Y:S01]  /*ce80*/  IMAD.X R4, RZ, RZ, ~R4, P0 ;  /* 0x000000ffff047224 */ /* 0x000fe200000e0e04 */
[----:B------:R-:W-:-:S03]  /*ce90*/  ISETP.NE.U32.AND P0, PT, RZ, UR6, PT ;  /* 0x00000006ff007c0c */ /* 0x000fc6000bf05070 */
[----:B------:R-:W-:Y:S01]  /*cea0*/  IMAD R4, R4, UR4, RZ ;  /* 0x0000000404047c24 */ /* 0x000fe2000f8e02ff */
[----:B------:R-:W-:-:S03]  /*ceb0*/  ISETP.NE.AND.EX P0, PT, RZ, UR7, PT, P0 ;  /* 0x00000007ff007c0c */ /* 0x000fc6000bf05300 */
[C---:B------:R-:W-:Y:S01]  /*cec0*/  IMAD R7, R5.reuse, UR5, R4 ;  /* 0x0000000505077c24 */ /* 0x040fe2000f8e0204 */
[----:B------:R-:W-:Y:S01]  /*ced0*/  ULDC UR5, c[0x0][0x154] ;  /* 0x0000550000057ab9 */ /* 0x000fe20000000800 */
[----:B------:R-:W-:Y:S01]  /*cee0*/  IMAD.WIDE.U32 R4, R5, UR4, R16 ;  /* 0x0000000405047c25 */ /* 0x000fe2000f8e0010 */
[----:B------:R-:W-:-:S03]  /*cef0*/  ULDC UR4, c[0x0][0x618] ;  /* 0x0001860000047ab9 */ /* 0x000fc60000000800 */
[----:B0-----:R-:W-:Y:S02]  /*cf00*/  IMAD.MOV R6, RZ, RZ, -R22 ;  /* 0x000000ffff067224 */ /* 0x001fe400078e0a16 */
[----:B------:R-:W-:Y:S02]  /*cf10*/  IMAD.IADD R5, R5, 0x1, R7 ;  /* 0x0000000105057824 */ /* 0x000fe400078e0207 */
[----:B-1----:R-:W-:Y:S01]  /*cf20*/  IMAD R15, R20, R6, R15 ;  /* 0x00000006140f7224 */ /* 0x002fe200078e020f */
[----:B--2---:R-:W-:Y:S01]  /*cf30*/  I2FP.F32.U32 R6, R13 ;  /* 0x0000000d00067245 */ /* 0x004fe20000201000 */
[----:B------:R-:W0:Y:S01]  /*cf40*/  LDC R20, c[0x0][0x148] ;  /* 0x00005200ff147b82 */ /* 0x000e220000000800 */
[--C-:B------:R-:W-:Y:S02]  /*cf50*/  SHF.R.U64 R21, R4, UR4, R5.reuse ;  /* 0x0000000404157c19 */ /* 0x100fe40008001205 */
[----:B------:R-:W-:Y:S01]  /*cf60*/  SHF.R.U32.HI R4, RZ, UR4, R5 ;  /* 0x00000004ff047c19 */ /* 0x000fe20008011605 */
[----:B------:R-:W-:Y:S01]  /*cf70*/  FMUL R6, R6, UR5 ;  /* 0x0000000506067c20 */ /* 0x000fe20008400000 */
[----:B------:R-:W-:-:S02]  /*cf80*/  ULDC UR4, c[0x0][0x608] ;  /* 0x0001820000047ab9 */ /* 0x000fc40000000800 */
[--C-:B------:R-:W-:Y:S01]  /*cf90*/  SHF.R.U64 R23, R21, UR4, R4.reuse ;  /* 0x0000000415177c19 */ /* 0x100fe20008001204 */
[----:B------:R1:W2:Y:S01]  /*cfa0*/  F2I.U32.TRUNC.NTZ R24, R6 ;  /* 0x0000000600187305 */ /* 0x0002a2000020f000 */
[----:B------:R-:W-:Y:S01]  /*cfb0*/  SHF.R.U32.HI R4, RZ, UR4, R4 ;  /* 0x00000004ff047c19 */ /* 0x000fe20008011604 */
[----:B------:R-:W-:-:S03]  /*cfc0*/  ULDC UR4, c[0x0][0x658] ;  /* 0x0001960000047ab9 */ /* 0x000fc60000000800 */
[--C-:B------:R-:W-:Y:S02]  /*cfd0*/  SHF.R.U64 R22, R23, UR4, R4.reuse ;  /* 0x0000000417167c19 */ /* 0x100fe40008001204 */
[----:B------:R-:W-:-:S03]  /*cfe0*/  SHF.R.U32.HI R25, RZ, UR4, R4 ;  /* 0x00000004ff197c19 */ /* 0x000fc60008011604 */
[----:B------:R-:W-:Y:S02]  /*cff0*/  IMAD.MOV.U32 R4, RZ, RZ, R22 ;  /* 0x000000ffff047224 */ /* 0x000fe400078e0016 */
[----:B------:R-:W-:Y:S01]  /*d000*/  IMAD.MOV.U32 R5, RZ, RZ, R25 ;  /* 0x000000ffff057224 */ /* 0x000fe200078e0019 */
[----:B-1----:R-:W-:Y:S06]  /*d010*/  @!P0 BRA `(.L_x_304) ;  /* 0x0000000000288947 */ /* 0x002fec0003800000 */
        /* <DEDUP_REMOVED lines=10> */
.L_x_304:
[----:B------:R-:W-:Y:S01]  /*d0c0*/  ISETP.NE.AND P0, PT, R2, 0x1, PT ;  /* 0x000000010200780c */ /* 0x000fe20003f05270 */
[----:B------:R-:W-:Y:S01]  /*d0d0*/  ULDC UR4, c[0x0][0x648] ;  /* 0x0001920000047ab9 */ /* 0x000fe20000000800 */
[----:B------:R-:W-:Y:S01]  /*d0e0*/  LOP3.LUT R23, R23, UR29, RZ, 0xc0, !PT ;  /* 0x0000001d17177c12 */ /* 0x000fe2000f8ec0ff */
[----:B--2---:R-:W-:Y:S01]  /*d0f0*/  IMAD.MOV R24, RZ, RZ, -R24 ;  /* 0x000000ffff187224 */ /* 0x004fe200078e0a18 */
[----:B------:R-:W-:Y:S01]  /*d100*/  SHF.R.U64 R4, R4, UR4, R5 ;  /* 0x0000000404047c19 */ /* 0x000fe20008001205 */
[----:B------:R-:W-:Y:S01]  /*d110*/  ULDC UR4, c[0x0][0x638] ;  /* 0x00018e0000047ab9 */ /* 0x000fe20000000800 */
[----:B------:R-:W-:Y:S01]  /*d120*/  LOP3.LUT R21, R21, UR13, RZ, 0xc0, !PT ;  /* 0x0000000d15157c12 */ /* 0x000fe2000f8ec0ff */
[----:B------:R-:W-:Y:S01]  /*d130*/  ULDC UR5, c[0x0][0x610] ;  /* 0x0001840000057ab9 */ /* 0x000fe20000000800 */
[----:B------:R-:W-:Y:S02]  /*d140*/  IMAD.MOV.U32 R6, RZ, RZ, R14 ;  /* 0x000000ffff067224 */ /* 0x000fe400078e000e */
[----:B------:R-:W-:-:S02]  /*d150*/  IMAD.MOV R5, RZ, RZ, -R4 ;  /* 0x000000ffff057224 */ /* 0x000fc400078e0a04 */
[----:B------:R-:W-:Y:S02]  /*d160*/  IMAD R4, R4, UR21, R23 ;  /* 0x0000001504047c24 */ /* 0x000fe4000f8e0217 */
[----:B0-----:R-:W-:Y:S02]  /*d170*/  @P0 IMAD R15, R20, R24, R13 ;  /* 0x00000018140f0224 */ /* 0x001fe400078e020d */
[----:B------:R-:W-:Y:S01]  /*d180*/  IMAD R22, R5, UR4, R22 ;  /* 0x0000000405167c24 */ /* 0x000fe2000f8e0216 */
[----:B------:R-:W-:Y:S01]  /*d190*/  ULDC UR4, c[0x0][0x600] ;  /* 0x0001800000047ab9 */ /* 0x000fe20000000800 */
[----:B------:R-:W-:Y:S02]  /*d1a0*/  IMAD R15, R4, UR5, R15 ;  /* 0x00000005040f7c24 */ /* 0x000fe4000f8e020f */
[----:B------:R-:W-:Y:S02]  /*d1b0*/  IMAD R22, R22, UR4, R21 ;  /* 0x0000000416167c24 */ /* 0x000fe4000f8e0215 */
[----:B------:R-:W-:-:S03]  /*d1c0*/  IMAD.MOV.U32 R4, RZ, RZ, 0x1 ;  /* 0x00000001ff047424 */ /* 0x000fc600078e00ff */
[----:B------:R-:W-:Y:S02]  /*d1d0*/  SEL R13, R22, R15, !P0 ;  /* 0x0000000f160d7207 */ /* 0x000fe40004000000 */
[----:B------:R-:W-:-:S07]  /*d1e0*/  SEL R20, R15, R22, !P0 ;  /* 0x000000160f147207 */ /* 0x000fce0004000000 */
.L_x_302:
[----:B------:R-:W-:Y:S05]  /*d1f0*/  BSYNC B1 ;  /* 0x0000000000017941 */ /* 0x000fea0003800000 */
.L_x_301:
[----:B------:R-:W-:-:S13]  /*d200*/  LOP3.LUT P0, RZ, R4, 0xff, RZ, 0xc0, !PT ;  /* 0x000000ff04ff7812 */ /* 0x000fda000780c0ff */
[----:B------:R-:W-:Y:S05]  /*d210*/  @P0 BRA `(.L_x_305) ;  /* 0xfffffff000b00947 */ /* 0x000fea000383ffff */
[----:B------:R-:W-:Y:S05]  /*d220*/  BSYNC B0 ;  /* 0x0000000000007941 */ /* 0x000fea0003800000 */
.L_x_294:
[----:B------:R-:W-:-:S03]  /*d230*/  UMOV UR4, 0xffffffff ;  /* 0xffffffff00047882 */ /* 0x000fc60000000000 */
[----:B------:R-:W-:Y:S05]  /*d240*/  BRA.DIV UR4, `(.L_x_306) ;  /* 0x0000000604387947 */ /* 0x000fea000b800000 */
[----:B------:R-:W-:-:S13]  /*d250*/  ELECT P6, URZ, PT ;  /* 0x00000000003f782f */ /* 0x000fda00038c0000 */
.L_x_321:
[----:B------:R-:W-:Y:S04]  /*d260*/  BSSY B0, `(.L_x_307) ;  /* 0x0000034000007945 */ /* 0x000fe80003800000 */
[----:B------:R-:W-:Y:S05]  /*d270*/  @!P6 BRA `(.L_x_308) ;  /* 0x0000000000c8e947 */ /* 0x000fea0003800000 */
[----:B------:R-:W-:-:S04]  /*d280*/  LOP3.LUT R19, R19, 0x2, RZ, 0xfc, !PT ;  /* 0x0000000213137812 */ /* 0x000fc800078efcff */
[----:B------:R-:W-:-:S13]  /*d290*/  ISETP.NE.AND P0, PT, R19, 0x3, PT ;  /* 0x000000031300780c */ /* 0x000fda0003f05270 */
[----:B------:R-:W-:Y:S05]  /*d2a0*/  @!P0 BRA `(.L_x_309) ;  /* 0x0000000000048947 */ /* 0x000fea0003800000 */
[----:B------:R-:W-:Y:S01]  /*d2b0*/  BPT.TRAP 0x1 ;  /* 0x000000040000795c */ /* 0x000fe20000300000 */
.L_x_309:
[----:B------:R-:W0:Y:S01]  /*d2c0*/  S2R R5, SR_CgaCtaId ;  /* 0x0000000000057919 */ /* 0x000e220000008800 */
[----:B------:R-:W-:Y:S02]  /*d2d0*/  MOV R2, 0x400 ;  /* 0x0000040000027802 */ /* 0x000fe40000000f00 */
[----:B------:R-:W-:Y:S02]  /*d2e0*/  SHF.L.U32 R4, R0, 0x1f, RZ ;  /* 0x0000001f00047819 */ /* 0x000fe400000006ff */
[----:B0-----:R-:W-:-:S05]  /*d2f0*/  LEA R2, R5, R2, 0x18 ;  /* 0x0000000205027211 */ /* 0x001fca00078ec0ff */
[----:B------:R-:W-:-:S04]  /*d300*/  VIADD R2, R2, 0x28 ;  /* 0x0000002802027836 */ /* 0x000fc80000000000 */
[C---:B------:R-:W-:Y:S02]  /*d310*/  IMAD R7, R3.reuse, 0x8, R2 ;  /* 0x0000000803077824 */ /* 0x040fe400078e0202 */
[----:B------:R-:W-:Y:S02]  /*d320*/  VIADD R3, R3, 0x1 ;  /* 0x0000000103037836 */ /* 0x000fe40000000000 */
[----:B------:R-:W0:Y:S03]  /*d330*/  SYNCS.PHASECHK.TRANS64.TRYWAIT P0, [R7+URZ], R4 ;  /* 0x00000004070075a7 */ /* 0x000e26000800017f */
[----:B------:R-:W-:-:S04]  /*d340*/  ISETP.NE.AND P1, PT, R3, 0x5, PT ;  /* 0x000000050300780c */ /* 0x000fc80003f25270 */
[----:B------:R-:W-:Y:S02]  /*d350*/  SEL R5, RZ, 0x1, P1 ;  /* 0x00000001ff057807 */ /* 0x000fe40000800000 */
[----:B------:R-:W-:Y:S02]  /*d360*/  SEL R3, R3, RZ, P1 ;  /* 0x000000ff03037207 */ /* 0x000fe40000800000 */
[----:B------:R-:W-:-:S03]  /*d370*/  LOP3.LUT R6, R0, R5, RZ, 0x3c, !PT ;  /* 0x0000000500067212 */ /* 0x000fc600078e3cff */
[----:B------:R-:W-:Y:S01]  /*d380*/  IMAD R8, R3, 0x8, R2 ;  /* 0x0000000803087824 */ /* 0x000fe200078e0202 */
[----:B------:R-:W-:Y:S01]  /*d390*/  SHF.L.U32 R5, R6, 0x1f, RZ ;  /* 0x0000001f06057819 */ /* 0x000fe200000006ff */
[----:B0-----:R-:W-:Y:S06]  /*d3a0*/  @!P0 BRA `(.L_x_310) ;  /* 0x0000000400008947 */ /* 0x001fec0003800000 */
.L_x_322:
[----:B------:R-:W1:Y:S01]  /*d3b0*/  SYNCS.PHASECHK.TRANS64.TRYWAIT P0, [R8+URZ], R5 ;  /* 0x00000005080075a7 */ /* 0x000e62000800017f */
[----:B------:R-:W-:-:S05]  /*d3c0*/  VIADD R0, R3, 0x1 ;  /* 0x0000000103007836 */ /* 0x000fca0000000000 */
[----:B------:R-:W-:-:S04]  /*d3d0*/  ISETP.NE.AND P1, PT, R0, 0x5, PT ;  /* 0x000000050000780c */ /* 0x000fc80003f25270 */
[----:B------:R-:W-:Y:S02]  /*d3e0*/  SEL R3, RZ, 0x1, P1 ;  /* 0x00000001ff037807 */ /* 0x000fe40000800000 */
[----:B0-----:R-:W-:Y:S02]  /*d3f0*/  SEL R7, R0, RZ, P1 ;  /* 0x000000ff00077207 */ /* 0x001fe40000800000 */
[----:B------:R-:W-:-:S03]  /*d400*/  LOP3.LUT R6, R6, R3, RZ, 0x3c, !PT ;  /* 0x0000000306067212 */ /* 0x000fc600078e3cff */
[----:B------:R-:W-:Y:S01]  /*d410*/  IMAD R9, R7, 0x8, R2 ;  /* 0x0000000807097824 */ /* 0x000fe200078e0202 */
[----:B------:R-:W-:Y:S01]  /*d420*/  SHF.L.U32 R4, R6, 0x1f, RZ ;  /* 0x0000001f06047819 */ /* 0x000fe200000006ff */
[----:B-1----:R-:W-:Y:S06]  /*d430*/  @!P0 BRA `(.L_x_311) ;  /* 0x0000000000f08947 */ /* 0x002fec0003800000 */
.L_x_323:
[----:B------:R-:W1:Y:S01]  /*d440*/  SYNCS.PHASECHK.TRANS64.TRYWAIT P0, [R9+URZ], R4 ;  /* 0x00000004090075a7 */ /* 0x000e62000800017f */
[----:B------:R-:W-:-:S05]  /*d450*/  VIADD R0, R7, 0x1 ;  /* 0x0000000107007836 */ /* 0x000fca0000000000 */
[----:B------:R-:W-:-:S04]  /*d460*/  ISETP.NE.AND P1, PT, R0, 0x5, PT ;  /* 0x000000050000780c */ /* 0x000fc80003f25270 */
[----:B------:R-:W-:Y:S02]  /*d470*/  SEL R3, RZ, 0x1, P1 ;  /* 0x00000001ff037807 */ /* 0x000fe40000800000 */
[----:B------:R-:W-:Y:S02]  /*d480*/  SEL R7, R0, RZ, P1 ;  /* 0x000000ff00077207 */ /* 0x000fe40000800000 */
[----:B------:R-:W-:-:S03]  /*d490*/  LOP3.LUT R11, R6, R3, RZ, 0x3c, !PT ;  /* 0x00000003060b7212 */ /* 0x000fc600078e3cff */
[----:B------:R-:W-:Y:S01]  /*d4a0*/  IMAD R6, R7, 0x8, R2 ;  /* 0x0000000807067824 */ /* 0x000fe200078e0202 */
[----:B0-----:R-:W-:Y:S01]  /*d4b0*/  SHF.L.U32 R5, R11, 0x1f, RZ ;  /* 0x0000001f0b057819 */ /* 0x001fe200000006ff */
[----:B-1----:R-:W-:Y:S06]  /*d4c0*/  @!P0 BRA `(.L_x_312) ;  /* 0x0000000000e08947 */ /* 0x002fec0003800000 */
.L_x_324:
[----:B------:R-:W1:Y:S01]  /*d4d0*/  SYNCS.PHASECHK.TRANS64.TRYWAIT P0, [R6+URZ], R5 ;  /* 0x00000005060075a7 */ /* 0x000e62000800017f */
[----:B------:R-:W-:-:S05]  /*d4e0*/  VIADD R0, R7, 0x1 ;  /* 0x0000000107007836 */ /* 0x000fca0000000000 */
[----:B------:R-:W-:-:S04]  /*d4f0*/  ISETP.NE.AND P1, PT, R0, 0x5, PT ;  /* 0x000000050000780c */ /* 0x000fc80003f25270 */
[----:B0-----:R-:W-:Y:S02]  /*d500*/  SEL R4, RZ, 0x1, P1 ;  /* 0x00000001ff047807 */ /* 0x001fe40000800000 */
[----:B------:R-:W-:Y:S02]  /*d510*/  SEL R3, R0, RZ, P1 ;  /* 0x000000ff00037207 */ /* 0x000fe40000800000 */
[----:B------:R-:W-:Y:S01]  /*d520*/  LOP3.LUT R0, R11, R4, RZ, 0x3c, !PT ;  /* 0x000000040b007212 */ /* 0x000fe200078e3cff */
[----:B-1----:R-:W-:Y:S06]  /*d530*/  @!P0 BRA `(.L_x_313) ;  /* 0x0000000000d88947 */ /* 0x002fec0003800000 */
.L_x_325:
[----:B------:R-:W-:Y:S01]  /*d540*/  IMAD R3, R3, 0x8, R2 ;  /* 0x0000000803037824 */ /* 0x000fe200078e0202 */
[----:B------:R-:W-:-:S07]  /*d550*/  SHF.L.U32 R0, R0, 0x1f, RZ ;  /* 0x0000001f00007819 */ /* 0x000fce00000006ff */
.L_x_314:
[----:B-1----:R1:W2:Y:S02]  /*d560*/  SYNCS.PHASECHK.TRANS64.TRYWAIT P0, [R3+URZ], R0 ;  /* 0x00000000030075a7 */ /* 0x0022a4000800017f */
[----:B--2---:R-:W-:Y:S05]  /*d570*/  @!P0 NANOSLEEP.SYNCS 0x989680 ;  /* 0x009896800000895d */ /* 0x004fea0003900000 */
[----:B------:R-:W2:Y:S02]  /*d580*/  @!P0 SYNCS.PHASECHK.TRANS64 P0, [R3+URZ], R0 ;  /* 0x00000000030085a7 */ /* 0x000ea4000800007f */
[----:B--2---:R-:W-:Y:S05]  /*d590*/  @!P0 BRA `(.L_x_314) ;  /* 0xfffffffc00f08947 */ /* 0x004fea000383ffff */
.L_x_308:
[----:B------:R-:W-:Y:S05]  /*d5a0*/  BSYNC B0 ;  /* 0x0000000000007941 */ /* 0x000fea0003800000 */
.L_x_307:
[----:B------:R-:W-:Y:S05]  /*d5b0*/  EXIT ;  /* 0x000000000000794d */ /* 0x000fea0003800000 */
.L_x_21:
[----:B---3--:R3:W4:Y:S02]  /*d5c0*/  SYNCS.PHASECHK.TRANS64.TRYWAIT P1, [R3+URZ], R0 ;  /* 0x00000000030075a7 */ /* 0x008724000802017f */
[----:B----4-:R-:W-:Y:S05]  /*d5d0*/  @!P1 NANOSLEEP.SYNCS 0x989680 ;  /* 0x009896800000995d */ /* 0x010fea0003900000 */
[----:B------:R-:W4:Y:S02]  /*d5e0*/  @!P1 SYNCS.PHASECHK.TRANS64 P1, [R3+URZ], R0 ;  /* 0x00000000030095a7 */ /* 0x000f24000802007f */
[----:B----4-:R-:W-:Y:S05]  /*d5f0*/  @!P1 BRA `(.L_x_21) ;  /* 0xfffffffc00f09947 */ /* 0x010fea000383ffff */
[----:B------:R-:W-:Y:S05]  /*d600*/  BRA `(.L_x_20) ;  /* 0xffffff3c00b07947 */ /* 0x000fea000383ffff */
.L_x_26:
[----:B-1----:R1:W2:Y:S02]  /*d610*/  SYNCS.PHASECHK.TRANS64.TRYWAIT P1, [R5+URZ], R4 ;  /* 0x00000004050075a7 */ /* 0x0022a4000802017f */
[----:B--2---:R-:W-:Y:S05]  /*d620*/  @!P1 NANOSLEEP.SYNCS 0x989680 ;  /* 0x009896800000995d */ /* 0x004fea0003900000 */
[----:B------:R-:W2:Y:S02]  /*d630*/  @!P1 SYNCS.PHASECHK.TRANS64 P1, [R5+URZ], R4 ;  /* 0x00000004050095a7 */ /* 0x000ea4000802007f */
[----:B--2---:R-:W-:Y:S05]  /*d640*/  @!P1 BRA `(.L_x_26) ;  /* 0xfffffffc00f09947 */ /* 0x004fea000383ffff */
[----:B------:R-:W-:Y:S05]  /*d650*/  BRA `(.L_x_25) ;  /* 0xffffff4c00347947 */ /* 0x000fea000383ffff */
.L_x_295:
[----:B------:R-:W-:Y:S01]  /*d660*/  BSSY B1, `(.L_x_315) ;  /* 0x0000006000017945 */ /* 0x000fe20003800000 */
[----:B------:R-:W-:-:S07]  /*d670*/  IMAD.MOV.U32 R15, RZ, RZ, -0x1 ;  /* 0xffffffffff0f7424 */ /* 0x000fce00078e00ff */
[----:B------:R-:W-:Y:S05]  /*d680*/  WARPSYNC.COLLECTIVE R15, `(.L_x_316) ;  /* 0x000000000f0c7348 */ /* 0x000fea0003c00000 */
[----:B------:R-:W-:Y:S02]  /*d690*/  ELECT P6, UR62, PT ;  /* 0x00000000003e782f */ /* 0x000fe400038c0000 */
[----:B------:R-:W-:Y:S01]  /*d6a0*/  MOV R14, UR62 ;  /* 0x0000003e000e7c02 */ /* 0x000fe20008000f00 */
[----:B------:R-:W-:Y:S10]  /*d6b0*/  ENDCOLLECTIVE ;  /* 0x000000000000791b */ /* 0x000ff40003800000 */
.L_x_316:
[----:B------:R-:W-:Y:S05]  /*d6c0*/  BSYNC B1 ;  /* 0x0000000000017941 */ /* 0x000fea0003800000 */
.L_x_315:
[----:B------:R-:W-:Y:S05]  /*d6d0*/  BRA `(.L_x_317) ;  /* 0xffffffec008c7947 */ /* 0x000fea000383ffff */
.L_x_298:
[----:B0-----:R0:W1:Y:S02]  /*d6e0*/  SYNCS.PHASECHK.TRANS64.TRYWAIT P0, [R20+URZ+0x28], R7 ;  /* 0x00002807140075a7 */ /* 0x001064000800017f */
[----:B-1----:R-:W-:Y:S05]  /*d6f0*/  @!P0 NANOSLEEP.SYNCS 0x989680 ;  /* 0x009896800000895d */ /* 0x002fea0003900000 */
[----:B------:R-:W1:Y:S02]  /*d700*/  @!P0 SYNCS.PHASECHK.TRANS64 P0, [R20+URZ+0x28], R7 ;  /* 0x00002807140085a7 */ /* 0x000e64000800007f */
[----:B-1----:R-:W-:Y:S05]  /*d710*/  @!P0 BRA `(.L_x_298) ;  /* 0xfffffffc00f08947 */ /* 0x002fea000383ffff */
[----:B------:R-:W-:Y:S05]  /*d720*/  BRA `(.L_x_318) ;  /* 0xffffffec00cc7947 */ /* 0x000fea000383ffff */
.L_x_306:
[----:B------:R-:W-:Y:S01]  /*d730*/  BSSY B0, `(.L_x_319) ;  /* 0x0000006000007945 */ /* 0x000fe20003800000 */
[----:B------:R-:W-:-:S07]  /*d740*/  IMAD.MOV.U32 R15, RZ, RZ, -0x1 ;  /* 0xffffffffff0f7424 */ /* 0x000fce00078e00ff */
[----:B------:R-:W-:Y:S05]  /*d750*/  WARPSYNC.COLLECTIVE R15, `(.L_x_320) ;  /* 0x000000000f0c7348 */ /* 0x000fea0003c00000 */
[----:B------:R-:W-:Y:S02]  /*d760*/  ELECT P6, UR62, PT ;  /* 0x00000000003e782f */ /* 0x000fe400038c0000 */
[----:B------:R-:W-:Y:S01]  /*d770*/  MOV R14, UR62 ;  /* 0x0000003e000e7c02 */ /* 0x000fe20008000f00 */
[----:B------:R-:W-:Y:S10]  /*d780*/  ENDCOLLECTIVE ;  /* 0x000000000000791b */ /* 0x000ff40003800000 */
.L_x_320:
[----:B------:R-:W-:Y:S05]  /*d790*/  BSYNC B0 ;  /* 0x0000000000007941 */ /* 0x000fea0003800000 */
.L_x_319:
[----:B------:R-:W-:Y:S05]  /*d7a0*/  BRA `(.L_x_321) ;  /* 0xfffffff800ac7947 */ /* 0x000fea000383ffff */
.L_x_310:
[----:B0-----:R0:W1:Y:S02]  /*d7b0*/  SYNCS.PHASECHK.TRANS64.TRYWAIT P0, [R7+URZ], R4 ;  /* 0x00000004070075a7 */ /* 0x001064000800017f */
[----:B-1----:R-:W-:Y:S05]  /*d7c0*/  @!P0 NANOSLEEP.SYNCS 0x989680 ;  /* 0x009896800000895d */ /* 0x002fea0003900000 */
[----:B------:R-:W1:Y:S02]  /*d7d0*/  @!P0 SYNCS.PHASECHK.TRANS64 P0, [R7+URZ], R4 ;  /* 0x00000004070085a7 */ /* 0x000e64000800007f */
[----:B-1----:R-:W-:Y:S05]  /*d7e0*/  @!P0 BRA `(.L_x_310) ;  /* 0xfffffffc00f08947 */ /* 0x002fea000383ffff */
[----:B------:R-:W-:Y:S05]  /*d7f0*/  BRA `(.L_x_322) ;  /* 0xfffffff800ec7947 */ /* 0x000fea000383ffff */
.L_x_311:
[----:B0-----:R0:W1:Y:S02]  /*d800*/  SYNCS.PHASECHK.TRANS64.TRYWAIT P0, [R8+URZ], R5 ;  /* 0x00000005080075a7 */ /* 0x001064000800017f */
[----:B-1----:R-:W-:Y:S05]  /*d810*/  @!P0 NANOSLEEP.SYNCS 0x989680 ;  /* 0x009896800000895d */ /* 0x002fea0003900000 */
[----:B------:R-:W1:Y:S02]  /*d820*/  @!P0 SYNCS.PHASECHK.TRANS64 P0, [R8+URZ], R5 ;  /* 0x00000005080085a7 */ /* 0x000e64000800007f */
[----:B-1----:R-:W-:Y:S05]  /*d830*/  @!P0 BRA `(.L_x_311) ;  /* 0xfffffffc00f08947 */ /* 0x002fea000383ffff */
[----:B------:R-:W-:Y:S05]  /*d840*/  BRA `(.L_x_323) ;  /* 0xfffffff800fc7947 */ /* 0x000fea000383ffff */
.L_x_312:
[----:B0-----:R0:W1:Y:S02]  /*d850*/  SYNCS.PHASECHK.TRANS64.TRYWAIT P0, [R9+URZ], R4 ;  /* 0x00000004090075a7 */ /* 0x001064000800017f */
[----:B-1----:R-:W-:Y:S05]  /*d860*/  @!P0 NANOSLEEP.SYNCS 0x989680 ;  /* 0x009896800000895d */ /* 0x002fea0003900000 */
[----:B------:R-:W1:Y:S02]  /*d870*/  @!P0 SYNCS.PHASECHK.TRANS64 P0, [R9+URZ], R4 ;  /* 0x00000004090085a7 */ /* 0x000e64000800007f */
[----:B-1----:R-:W-:Y:S05]  /*d880*/  @!P0 BRA `(.L_x_312) ;  /* 0xfffffffc00f08947 */ /* 0x002fea000383ffff */
[----:B------:R-:W-:Y:S05]  /*d890*/  BRA `(.L_x_324) ;  /* 0xfffffffc000c7947 */ /* 0x000fea000383ffff */
.L_x_313:
[----:B0-----:R0:W1:Y:S02]  /*d8a0*/  SYNCS.PHASECHK.TRANS64.TRYWAIT P0, [R6+URZ], R5 ;  /* 0x00000005060075a7 */ /* 0x001064000800017f */
[----:B-1----:R-:W-:Y:S05]  /*d8b0*/  @!P0 NANOSLEEP.SYNCS 0x989680 ;  /* 0x009896800000895d */ /* 0x002fea0003900000 */
[----:B------:R-:W1:Y:S02]  /*d8c0*/  @!P0 SYNCS.PHASECHK.TRANS64 P0, [R6+URZ], R5 ;  /* 0x00000005060085a7 */ /* 0x000e64000800007f */
[----:B-1----:R-:W-:Y:S05]  /*d8d0*/  @!P0 BRA `(.L_x_313) ;  /* 0xfffffffc00f08947 */ /* 0x002fea000383ffff */
[----:B------:R-:W-:Y:S05]  /*d8e0*/  BRA `(.L_x_325) ;  /* 0xfffffffc00147947 */ /* 0x000fea000383ffff */
.L_x_326:
[----:B------:R-:W-:-:S00]  /*d8f0*/  BRA `(.L_x_326) ;  /* 0xfffffffc00fc7947 */ /* 0x000fc0000383ffff */
[----:B------:R-:W-:-:S00]  /*d900*/  NOP ;  /* 0x0000000000007918 */ /* 0x000fc00000000000 */
[----:B------:R-:W-:-:S00]  /*d910*/  NOP ;  /* 0x0000000000007918 */ /* 0x000fc00000000000 */
[----:B------:R-:W-:-:S00]  /*d920*/  NOP ;  /* 0x0000000000007918 */ /* 0x000fc00000000000 */
[----:B------:R-:W-:-:S00]  /*d930*/  NOP ;  /* 0x0000000000007918 */ /* 0x000fc00000000000 */
[----:B------:R-:W-:-:S00]  /*d940*/  NOP ;  /* 0x0000000000007918 */ /* 0x000fc00000000000 */
[----:B------:R-:W-:-:S00]  /*d950*/  NOP ;  /* 0x0000000000007918 */ /* 0x000fc00000000000 */
[----:B------:R-:W-:-:S00]  /*d960*/  NOP ;  /* 0x0000000000007918 */ /* 0x000fc00000000000 */
[----:B------:R-:W-:-:S00]  /*d970*/  NOP ;  /* 0x0000000000007918 */ /* 0x000fc00000000000 */
.L_x_327:


//--------------------- .nv.global.init           --------------------------
	.section	.nv.global.init,"aw",@progbits
.nv.global.init:
	.type		$str$22,@object
	.size		$str$22,($str$23 - $str$22)
$str$22:
        /*0000*/ 	.byte	0x6b, 0x5f, 0x74, 0x69, 0x6c, 0x65, 0x5f, 0x63, 0x6f, 0x75, 0x6e, 0x74, 0x20, 0x3e, 0x3d, 0x20
        /*0010*/ 	.byte	0x31, 0x00
	.type		$str$23,@object
	.size		$str$23,(__unnamed_1 - $str$23)
$str$23:
        /*0012*/ 	.byte	0x2f, 0x74, 0x6d, 0x70, 0x2f, 0x63, 0x75, 0x74, 0x6c, 0x61, 0x73, 0x73, 0x5f, 0x73, 0x77, 0x65
        /*0022*/ 	.byte	0x65, 0x70, 0x5f, 0x73, 0x72, 0x63, 0x2f, 0x69, 0x6e, 0x63, 0x6c, 0x75, 0x64, 0x65, 0x2f, 0x63
        /*0032*/ 	.byte	0x75, 0x74, 0x6c, 0x61, 0x73, 0x73, 0x2f, 0x67, 0x65, 0x6d, 0x6d, 0x2f, 0x63, 0x6f, 0x6c, 0x6c
        /*0042*/ 	.byte	0x65, 0x63, 0x74, 0x69, 0x76, 0x65, 0x2f, 0x73, 0x6d, 0x39, 0x30, 0x5f, 0x6d, 0x6d, 0x61, 0x5f
        /*0052*/ 	.byte	0x74, 0x6d, 0x61, 0x5f, 0x67, 0x6d, 0x6d, 0x61, 0x5f, 0x73, 0x73, 0x5f, 0x77, 0x61, 0x72, 0x70
        /*0062*/ 	.byte	0x73, 0x70, 0x65, 0x63, 0x69, 0x61, 0x6c, 0x69, 0x7a, 0x65, 0x64, 0x2e, 0x68, 0x70, 0x70, 0x00
	.type		__unnamed_1,@object
	.size		__unnamed_1,(.L_0 - __unnamed_1)
__unnamed_1:
        /*0072*/ 	.byte	0x76, 0x6f, 0x69, 0x64, 0x20, 0x63, 0x75, 0x74, 0x6c, 0x61, 0x73, 0x73, 0x3a, 0x3a, 0x67, 0x65
        /* <DEDUP_REMOVED lines=177> */
        /*0b92*/ 	.byte	0x3a, 0x3a, 0x69, 0x64, 0x65, 0x6e, 0x74, 0x69, 0x74, 0x79, 0x5d, 0x00
.L_0:


//--------------------- .nv.shared._ZN7cutlass13device_kernelINS_4gemm6kernel13GemmUniversalIN4cute5tupleIJiiiiEEENS1_10collective13CollectiveMmaINS1_34MainloopSm90TmaGmmaWarpSpecializedILi5ENS5_IJNS4_1CILi1EEENSA_ILi2EEESB_EEENS1_35KernelTmaWarpSpecializedCooperativeEEENS5_IJNSA_ILi256EEENSA_ILi128EEESH_EEENS_10tfloat32_tENS5_IJlSB_lEEESJ_SK_NS4_8TiledMMAINS4_8MMA_AtomIJNS4_4SM904GMMA30MMA_64x128x8_F32TF32TF32_SS_TNILNSO_7ScaleInE1ELSQ_1EEEEEENS4_6LayoutINS5_IJSC_SB_SB_EEENS5_IJSB_NSA_ILi0EEESV_EEEEENS5_IJNS4_10UnderscoreESY_SY_EEEEENS4_23SM90_TMA_LOAD_MULTICASTENS4_14ComposedLayoutINS4_7SwizzleILi3ELi4ELi3EEENS4_18smem_ptr_flag_bitsILi32EEENST_INS5_IJNSA_ILi8EEENSA_ILi32EEEEEENS5_IJS18_SB_EEEEEEEvNS4_8identityENS4_13SM90_TMA_LOADES1C_vS1D_EENS_8epilogue10collective6detail29Sm90TmaWarpSpecializedAdapterINS1H_15DefaultEpilogueISJ_SK_SK_NS1G_6thread17LinearCombinationISJ_Li1EffLNS1L_9ScaleType4KindE0ELNS_15FloatRoundStyleE2ESJ_EENS1_15EpilogueDefaultEEEEEvvEEEEvNT_6ParamsE --------------------------
	.section	.nv.shared._ZN7cutlass13device_kernelINS_4gemm6kernel13GemmUniversalIN4cute5tupleIJiiiiEEENS1_10collective13CollectiveMmaINS1_34MainloopSm90TmaGmmaWarpSpecializedILi5ENS5_IJNS4_1CILi1EEENSA_ILi2EEESB_EEENS1_35KernelTmaWarpSpecializedCooperativeEEENS5_IJNSA_ILi256EEENSA_ILi128EEESH_EEENS_10tfloat32_tENS5_IJlSB_lEEESJ_SK_NS4_8TiledMMAINS4_8MMA_AtomIJNS4_4SM904GMMA30MMA_64x128x8_F32TF32TF32_SS_TNILNSO_7ScaleInE1ELSQ_1EEEEEENS4_6LayoutINS5_IJSC_SB_SB_EEENS5_IJSB_NSA_ILi0EEESV_EEEEENS5_IJNS4_10UnderscoreESY_SY_EEEEENS4_23SM90_TMA_LOAD_MULTICASTENS4_14ComposedLayoutINS4_7SwizzleILi3ELi4ELi3EEENS4_18smem_ptr_flag_bitsILi32EEENST_INS5_IJNSA_ILi8EEENSA_ILi32EEEEEENS5_IJS18_SB_EEEEEEEvNS4_8identityENS4_13SM90_TMA_LOADES1C_vS1D_EENS_8epilogue10collective6detail29Sm90TmaWarpSpecializedAdapterINS1H_15DefaultEpilogueISJ_SK_SK_NS1G_6thread17LinearCombinationISJ_Li1EffLNS1L_9ScaleType4KindE0ELNS_15FloatRoundStyleE2ESJ_EENS1_15EpilogueDefaultEEEEEvvEEEEvNT_6ParamsE,"aw",@nobits
	.sectionflags	@""
	.align	16
	.zero		1024


//--------------------- .nv.shared.reserved.0     --------------------------
	.section	.nv.shared.reserved.0,"aw",@nobits
	.weak		__nv_reservedSMEM_offset_0_alias
	.size		__nv_reservedSMEM_offset_0_alias, 0, 0
	.other		__nv_reservedSMEM_offset_0_alias,@"STO_CUDA_RESERVED_SHARED STV_DEFAULT"
__nv_reservedSMEM_offset_0_alias:
	.zero		0


//--------------------- .nv.global                --------------------------
	.section	.nv.global,"aw",@nobits
.nv.global:
	.type		_ZN39_INTERNAL_187ee3c3_4_k_cu_34bf5154_63894cute1_E,@object
	.size		_ZN39_INTERNAL_187ee3c3_4_k_cu_34bf5154_63894cute1_E,(_ZN39_INTERNAL_187ee3c3_4_k_cu_34bf5154_63894cuda3std3__45__cpo6cbeginE - _ZN39_INTERNAL_187ee3c3_4_k_cu_34bf5154_63894cute1_E)
_ZN39_INTERNAL_187ee3c3_4_k_cu_34bf5154_63894cute1_E:
	.zero		1
	.type		_ZN39_INTERNAL_187ee3c3_4_k_cu_34bf5154_63894cuda3std3__45__cpo6cbeginE,@object
	.size		_ZN39_INTERNAL_187ee3c3_4_k_cu_34bf5154_63894cuda3std3__45__cpo6cbeginE,(_ZN39_INTERNAL_187ee3c3_4_k_cu_34bf5154_63894cuda3std3__48in_placeE - _ZN39_INTERNAL_187ee3c3_4_k_cu_34bf5154_63894cuda3std3__45__cpo6cbeginE)
_ZN39_INTERNAL_187ee3c3_4_k_cu_34bf5154_63894cuda3std3__45__cpo6cbeginE:
	.zero		1
	.type		_ZN39_INTERNAL_187ee3c3_4_k_cu_34bf5154_63894cuda3std3__48in_placeE,@object
	.size		_ZN39_INTERNAL_187ee3c3_4_k_cu_34bf5154_63894cuda3std3__48in_placeE,(_ZN39_INTERNAL_187ee3c3_4_k_cu_34bf5154_63894cuda3std6ranges3__45__cpo9iter_moveE - _ZN39_INTERNAL_187ee3c3_4_k_cu_34bf5154_63894cuda3std3__48in_placeE)
_ZN39_INTERNAL_187ee3c3_4_k_cu_34bf5154_63894cuda3std3__48in_placeE:
	.zero		1
	.type		_ZN39_INTERNAL_187ee3c3_4_k_cu_34bf5154_63894cuda3std6ranges3__45__cpo9iter_moveE,@object
	.size		_ZN39_INTERNAL_187ee3c3_4_k_cu_34bf5154_63894cuda3std6ranges3__45__cpo9iter_moveE,(_ZN39_INTERNAL_187ee3c3_4_k_cu_34bf5154_63894cuda3std3__45__cpo5beginE - _ZN39_INTERNAL_187ee3c3_4_k_cu_34bf5154_63894cuda3std6ranges3__45__cpo9iter_moveE)
_ZN39_INTERNAL_187ee3c3_4_k_cu_34bf5154_63894cuda3std6ranges3__45__cpo9iter_moveE:
	.zero		1
	.type		_ZN39_INTERNAL_187ee3c3_4_k_cu_34bf5154_63894cuda3std3__45__cpo5beginE,@object
	.size		_ZN39_INTERNAL_187ee3c3_4_k_cu_34bf5154_63894cuda3std3__45__cpo5beginE,(_ZN39_INTERNAL_187ee3c3_4_k_cu_34bf5154_63894cuda3std3__441_GLOBAL__N__187ee3c3_4_k_cu_34bf5154_63896ignoreE - _ZN39_INTERNAL_187ee3c3_4_k_cu_34bf5154_63894cuda3std3__45__cpo5beginE)
_ZN39_INTERNAL_187ee3c3_4_k_cu_34bf5154_63894cuda3std3__45__cpo5beginE:
	.zero		1
	.type		_ZN39_INTERNAL_187ee3c3_4_k_cu_34bf5154_63894cuda3std3__441_GLOBAL__N__187ee3c3_4_k_cu_34bf5154_63896ignoreE,@object
	.size		_ZN39_INTERNAL_187ee3c3_4_k_cu_34bf5154_63894cuda3std3__441_GLOBAL__N__187ee3c3_4_k_cu_34bf5154_63896ignoreE,(_ZN39_INTERNAL_187ee3c3_4_k_cu_34bf5154_63894cute7productE - _ZN39_INTERNAL_187ee3c3_4_k_cu_34bf5154_63894cuda3std3__441_GLOBAL__N__187ee3c3_4_k_cu_34bf5154_63896ignoreE)
_ZN39_INTERNAL_187ee3c3_4_k_cu_34bf5154_63894cuda3std3__441_GLOBAL__N__187ee3c3_4_k_cu_34bf5154_63896ignoreE:
	.zero		1
	.type		_ZN39_INTERNAL_187ee3c3_4_k_cu_34bf5154_63894cute7productE,@object
	.size		_ZN39_INTERNAL_187ee3c3_4_k_cu_34bf5154_63894cute7productE,(_ZN39_INTERNAL_187ee3c3_4_k_cu_34bf5154_63894cuda3std3__45__cpo3endE - _ZN39_INTERNAL_187ee3c3_4_k_cu_34bf5154_63894cute7productE)
_ZN39_INTERNAL_187ee3c3_4_k_cu_34bf5154_63894cute7productE:
	.zero		1
	.type		_ZN39_INTERNAL_187ee3c3_4_k_cu_34bf5154_63894cuda3std3__45__cpo3endE,@object
	.size		_ZN39_INTERNAL_187ee3c3_4_k_cu_34bf5154_63894cuda3std3__45__cpo3endE,(_ZN39_INTERNAL_187ee3c3_4_k_cu_34bf5154_63894cuda3std3__419piecewise_constructE - _ZN39_INTERNAL_187ee3c3_4_k_cu_34bf5154_63894cuda3std3__45__cpo3endE)
_ZN39_INTERNAL_187ee3c3_4_k_cu_34bf5154_63894cuda3std3__45__cpo3endE:
	.zero		1
	.type		_ZN39_INTERNAL_187ee3c3_4_k_cu_34bf5154_63894cuda3std3__419piecewise_constructE,@object
	.size		_ZN39_INTERNAL_187ee3c3_4_k_cu_34bf5154_63894cuda3std3__419piecewise_constructE,(_ZN39_INTERNAL_187ee3c3_4_k_cu_34bf5154_63894cuda3std3__45__cpo4cendE - _ZN39_INTERNAL_187ee3c3_4_k_cu_34bf5154_63894cuda3std3__419piecewise_constructE)
_ZN39_INTERNAL_187ee3c3_4_k_cu_34bf5154_63894cuda3std3__419piecewise_constructE:
	.zero		1
	.type		_ZN39_INTERNAL_187ee3c3_4_k_cu_34bf5154_63894cuda3std3__45__cpo4cendE,@object
	.size		_ZN39_INTERNAL_187ee3c3_4_k_cu_34bf5154_63894cuda3std3__45__cpo4cendE,(_ZN39_INTERNAL_187ee3c3_4_k_cu_34bf5154_63894cuda3std6ranges3__45__cpo4swapE - _ZN39_INTERNAL_187ee3c3_4_k_cu_34bf5154_63894cuda3std3__45__cpo4cendE)
_ZN39_INTERNAL_187ee3c3_4_k_cu_34bf5154_63894cuda3std3__45__cpo4cendE:
	.zero		1
	.type		_ZN39_INTERNAL_187ee3c3_4_k_cu_34bf5154_63894cuda3std6ranges3__45__cpo4swapE,@object
	.size		_ZN39_INTERNAL_187ee3c3_4_k_cu_34bf5154_63894cuda3std6ranges3__45__cpo4swapE,(.L_8 - _ZN39_INTERNAL_187ee3c3_4_k_cu_34bf5154_63894cuda3std6ranges3__45__cpo4swapE)
_ZN39_INTERNAL_187ee3c3_4_k_cu_34bf5154_63894cuda3std6ranges3__45__cpo4swapE:
	.zero		1
.L_8:


//--------------------- .nv.constant0._ZN7cutlass13device_kernelINS_4gemm6kernel13GemmUniversalIN4cute5tupleIJiiiiEEENS1_10collective13CollectiveMmaINS1_34MainloopSm90TmaGmmaWarpSpecializedILi5ENS5_IJNS4_1CILi1EEENSA_ILi2EEESB_EEENS1_35KernelTmaWarpSpecializedCooperativeEEENS5_IJNSA_ILi256EEENSA_ILi128EEESH_EEENS_10tfloat32_tENS5_IJlSB_lEEESJ_SK_NS4_8TiledMMAINS4_8MMA_AtomIJNS4_4SM904GMMA30MMA_64x128x8_F32TF32TF32_SS_TNILNSO_7ScaleInE1ELSQ_1EEEEEENS4_6LayoutINS5_IJSC_SB_SB_EEENS5_IJSB_NSA_ILi0EEESV_EEEEENS5_IJNS4_10UnderscoreESY_SY_EEEEENS4_23SM90_TMA_LOAD_MULTICASTENS4_14ComposedLayoutINS4_7SwizzleILi3ELi4ELi3EEENS4_18smem_ptr_flag_bitsILi32EEENST_INS5_IJNSA_ILi8EEENSA_ILi32EEEEEENS5_IJS18_SB_EEEEEEEvNS4_8identityENS4_13SM90_TMA_LOADES1C_vS1D_EENS_8epilogue10collective6detail29Sm90TmaWarpSpecializedAdapterINS1H_15DefaultEpilogueISJ_SK_SK_NS1G_6thread17LinearCombinationISJ_Li1EffLNS1L_9ScaleType4KindE0ELNS_15FloatRoundStyleE2ESJ_EENS1_15EpilogueDefaultEEEEEvvEEEEvNT_6ParamsE --------------------------
	.section	.nv.constant0._ZN7cutlass13device_kernelINS_4gemm6kernel13GemmUniversalIN4cute5tupleIJiiiiEEENS1_10collective13CollectiveMmaINS1_34MainloopSm90TmaGmmaWarpSpecializedILi5ENS5_IJNS4_1CILi1EEENSA_ILi2EEESB_EEENS1_35KernelTmaWarpSpecializedCooperativeEEENS5_IJNSA_ILi256EEENSA_ILi128EEESH_EEENS_10tfloat32_tENS5_IJlSB_lEEESJ_SK_NS4_8TiledMMAINS4_8MMA_AtomIJNS4_4SM904GMMA30MMA_64x128x8_F32TF32TF32_SS_TNILNSO_7ScaleInE1ELSQ_1EEEEEENS4_6LayoutINS5_IJSC_SB_SB_EEENS5_IJSB_NSA_ILi0EEESV_EEEEENS5_IJNS4_10UnderscoreESY_SY_EEEEENS4_23SM90_TMA_LOAD_MULTICASTENS4_14ComposedLayoutINS4_7SwizzleILi3ELi4ELi3EEENS4_18smem_ptr_flag_bitsILi32EEENST_INS5_IJNSA_ILi8EEENSA_ILi32EEEEEENS5_IJS18_SB_EEEEEEEvNS4_8identityENS4_13SM90_TMA_LOADES1C_vS1D_EENS_8epilogue10collective6detail29Sm90TmaWarpSpecializedAdapterINS1H_15DefaultEpilogueISJ_SK_SK_NS1G_6thread17LinearCombinationISJ_Li1EffLNS1L_9ScaleType4KindE0ELNS_15FloatRoundStyleE2ESJ_EENS1_15EpilogueDefaultEEEEEvvEEEEvNT_6ParamsE,"a",@progbits
	.sectionflags	@""
	.align	4
.nv.constant0._ZN7cutlass13device_kernelINS_4gemm6kernel13GemmUniversalIN4cute5tupleIJiiiiEEENS1_10collective13CollectiveMmaINS1_34MainloopSm90TmaGmmaWarpSpecializedILi5ENS5_IJNS4_1CILi1EEENSA_ILi2EEESB_EEENS1_35KernelTmaWarpSpecializedCooperativeEEENS5_IJNSA_ILi256EEENSA_ILi128EEESH_EEENS_10tfloat32_tENS5_IJlSB_lEEESJ_SK_NS4_8TiledMMAINS4_8MMA_AtomIJNS4_4SM904GMMA30MMA_64x128x8_F32TF32TF32_SS_TNILNSO_7ScaleInE1ELSQ_1EEEEEENS4_6LayoutINS5_IJSC_SB_SB_EEENS5_IJSB_NSA_ILi0EEESV_EEEEENS5_IJNS4_10UnderscoreESY_SY_EEEEENS4_23SM90_TMA_LOAD_MULTICASTENS4_14ComposedLayoutINS4_7SwizzleILi3ELi4ELi3EEENS4_18smem_ptr_flag_bitsILi32EEENST_INS5_IJNSA_ILi8EEENSA_ILi32EEEEEENS5_IJS18_SB_EEEEEEEvNS4_8identityENS4_13SM90_TMA_LOADES1C_vS1D_EENS_8epilogue10collective6detail29Sm90TmaWarpSpecializedAdapterINS1H_15DefaultEpilogueISJ_SK_SK_NS1G_6thread17LinearCombinationISJ_Li1EffLNS1L_9ScaleType4KindE0ELNS_15FloatRoundStyleE2ESJ_EENS1_15EpilogueDefaultEEEEEvvEEEEvNT_6ParamsE:
	.zero		1664


//--------------------- SYMBOLS --------------------------

	.type		.nv.reservedSmem.offset0,@object
	.size		.nv.reservedSmem.offset0,0x4
	.type		__assertfail,@function
